//
// Generated by NVIDIA NVVM Compiler
//
// Compiler Build ID: CL-36424714
// Cuda compilation tools, release 13.0, V13.0.88
// Based on NVVM 20.0.0
//

.version 9.0
.target sm_100
.address_size 64

	// .globl	_Z17split_arrive_waitPfi
.extern .func  (.param .b32 func_retval0) vprintf
(
	.param .b64 vprintf_param_0,
	.param .b64 vprintf_param_1
)
;
// _ZZ17split_arrive_waitPfiE3bar has been demoted
.global .align 1 .b8 _ZN34_INTERNAL_c7c2845a_4_k_cu_5c1f3a494cuda3std3__45__cpo5beginE[1];
.global .align 1 .b8 _ZN34_INTERNAL_c7c2845a_4_k_cu_5c1f3a494cuda3std3__45__cpo3endE[1];
.global .align 1 .b8 _ZN34_INTERNAL_c7c2845a_4_k_cu_5c1f3a494cuda3std3__45__cpo6cbeginE[1];
.global .align 1 .b8 _ZN34_INTERNAL_c7c2845a_4_k_cu_5c1f3a494cuda3std3__45__cpo4cendE[1];
.global .align 1 .b8 _ZN34_INTERNAL_c7c2845a_4_k_cu_5c1f3a494cuda3std3__45__cpo6rbeginE[1];
.global .align 1 .b8 _ZN34_INTERNAL_c7c2845a_4_k_cu_5c1f3a494cuda3std3__45__cpo4rendE[1];
.global .align 1 .b8 _ZN34_INTERNAL_c7c2845a_4_k_cu_5c1f3a494cuda3std3__45__cpo7crbeginE[1];
.global .align 1 .b8 _ZN34_INTERNAL_c7c2845a_4_k_cu_5c1f3a494cuda3std3__45__cpo5crendE[1];
.global .align 1 .b8 _ZN34_INTERNAL_c7c2845a_4_k_cu_5c1f3a494cuda3std3__436_GLOBAL__N__c7c2845a_4_k_cu_5c1f3a496ignoreE[1];
.global .align 1 .b8 _ZN34_INTERNAL_c7c2845a_4_k_cu_5c1f3a494cuda3std3__419piecewise_constructE[1];
.global .align 1 .b8 _ZN34_INTERNAL_c7c2845a_4_k_cu_5c1f3a494cuda3std3__48in_placeE[1];
.global .align 1 .b8 _ZN34_INTERNAL_c7c2845a_4_k_cu_5c1f3a494cuda3std3__420unreachable_sentinelE[1];
.global .align 1 .b8 _ZN34_INTERNAL_c7c2845a_4_k_cu_5c1f3a494cuda3std3__47nulloptE[1];
.global .align 1 .b8 _ZN34_INTERNAL_c7c2845a_4_k_cu_5c1f3a494cuda3std3__48unexpectE[1];
.global .align 1 .b8 _ZN34_INTERNAL_c7c2845a_4_k_cu_5c1f3a494cuda3std6ranges3__45__cpo4swapE[1];
.global .align 1 .b8 _ZN34_INTERNAL_c7c2845a_4_k_cu_5c1f3a494cuda3std6ranges3__45__cpo9iter_moveE[1];
.global .align 1 .b8 _ZN34_INTERNAL_c7c2845a_4_k_cu_5c1f3a494cuda3std6ranges3__45__cpo5beginE[1];
.global .align 1 .b8 _ZN34_INTERNAL_c7c2845a_4_k_cu_5c1f3a494cuda3std6ranges3__45__cpo3endE[1];
.global .align 1 .b8 _ZN34_INTERNAL_c7c2845a_4_k_cu_5c1f3a494cuda3std6ranges3__45__cpo6cbeginE[1];
.global .align 1 .b8 _ZN34_INTERNAL_c7c2845a_4_k_cu_5c1f3a494cuda3std6ranges3__45__cpo4cendE[1];
.global .align 1 .b8 _ZN34_INTERNAL_c7c2845a_4_k_cu_5c1f3a494cuda3std6ranges3__45__cpo7advanceE[1];
.global .align 1 .b8 _ZN34_INTERNAL_c7c2845a_4_k_cu_5c1f3a494cuda3std6ranges3__45__cpo9iter_swapE[1];
.global .align 1 .b8 _ZN34_INTERNAL_c7c2845a_4_k_cu_5c1f3a494cuda3std6ranges3__45__cpo4nextE[1];
.global .align 1 .b8 _ZN34_INTERNAL_c7c2845a_4_k_cu_5c1f3a494cuda3std6ranges3__45__cpo4prevE[1];
.global .align 1 .b8 _ZN34_INTERNAL_c7c2845a_4_k_cu_5c1f3a494cuda3std6ranges3__45__cpo4dataE[1];
.global .align 1 .b8 _ZN34_INTERNAL_c7c2845a_4_k_cu_5c1f3a494cuda3std6ranges3__45__cpo5cdataE[1];
.global .align 1 .b8 _ZN34_INTERNAL_c7c2845a_4_k_cu_5c1f3a494cuda3std6ranges3__45__cpo4sizeE[1];
.global .align 1 .b8 _ZN34_INTERNAL_c7c2845a_4_k_cu_5c1f3a494cuda3std6ranges3__45__cpo5ssizeE[1];
.global .align 1 .b8 _ZN34_INTERNAL_c7c2845a_4_k_cu_5c1f3a494cuda3std6ranges3__45__cpo8distanceE[1];
.global .align 1 .b8 _ZN34_INTERNAL_c7c2845a_4_k_cu_5c1f3a496thrust24THRUST_300001_SM_1000_NS8cuda_cub3parE[1];
.global .align 1 .b8 _ZN34_INTERNAL_c7c2845a_4_k_cu_5c1f3a496thrust24THRUST_300001_SM_1000_NS8cuda_cub10par_nosyncE[1];
.global .align 1 .b8 _ZN34_INTERNAL_c7c2845a_4_k_cu_5c1f3a496thrust24THRUST_300001_SM_1000_NS6system6detail10sequential3seqE[1];
.global .align 1 .b8 _ZN34_INTERNAL_c7c2845a_4_k_cu_5c1f3a496thrust24THRUST_300001_SM_1000_NS12placeholders2_1E[1];
.global .align 1 .b8 _ZN34_INTERNAL_c7c2845a_4_k_cu_5c1f3a496thrust24THRUST_300001_SM_1000_NS12placeholders2_2E[1];
.global .align 1 .b8 _ZN34_INTERNAL_c7c2845a_4_k_cu_5c1f3a496thrust24THRUST_300001_SM_1000_NS12placeholders2_3E[1];
.global .align 1 .b8 _ZN34_INTERNAL_c7c2845a_4_k_cu_5c1f3a496thrust24THRUST_300001_SM_1000_NS12placeholders2_4E[1];
.global .align 1 .b8 _ZN34_INTERNAL_c7c2845a_4_k_cu_5c1f3a496thrust24THRUST_300001_SM_1000_NS12placeholders2_5E[1];
.global .align 1 .b8 _ZN34_INTERNAL_c7c2845a_4_k_cu_5c1f3a496thrust24THRUST_300001_SM_1000_NS12placeholders2_6E[1];
.global .align 1 .b8 _ZN34_INTERNAL_c7c2845a_4_k_cu_5c1f3a496thrust24THRUST_300001_SM_1000_NS12placeholders2_7E[1];
.global .align 1 .b8 _ZN34_INTERNAL_c7c2845a_4_k_cu_5c1f3a496thrust24THRUST_300001_SM_1000_NS12placeholders2_8E[1];
.global .align 1 .b8 _ZN34_INTERNAL_c7c2845a_4_k_cu_5c1f3a496thrust24THRUST_300001_SM_1000_NS12placeholders2_9E[1];
.global .align 1 .b8 _ZN34_INTERNAL_c7c2845a_4_k_cu_5c1f3a496thrust24THRUST_300001_SM_1000_NS12placeholders3_10E[1];
.global .align 1 .b8 _ZN34_INTERNAL_c7c2845a_4_k_cu_5c1f3a496thrust24THRUST_300001_SM_1000_NS3seqE[1];
.global .align 1 .b8 $str[12] = {116, 104, 114, 101, 97, 100, 32, 37, 100, 58, 32};
.global .align 1 .b8 $str$1[6] = {37, 46, 50, 102, 32};
.global .align 1 .b8 $str$2[5] = {37, 46, 50, 102};
.global .align 1 .b8 $str$3[3] = {10, 10};

.visible .entry _Z17split_arrive_waitPfi(
	.param .u64 .ptr .align 1 _Z17split_arrive_waitPfi_param_0,
	.param .u32 _Z17split_arrive_waitPfi_param_1
)
{
	.local .align 8 .b8 	__local_depot0[8];
	.reg .b64 	%SP;
	.reg .b64 	%SPL;
	.reg .pred 	%p<16>;
	.reg .b32 	%r<111>;
	.reg .b32 	%f<33>;
	.reg .b64 	%rd<53>;
	.reg .b64 	%fd<31>;
	// demoted variable
	.shared .align 8 .b8 _ZZ17split_arrive_waitPfiE3bar[8];
	mov.u64 	%SPL, __local_depot0;
	cvta.local.u64 	%SP, %SPL;
	ld.param.u64 	%rd12, [_Z17split_arrive_waitPfi_param_0];
	ld.param.u32 	%r23, [_Z17split_arrive_waitPfi_param_1];
	cvta.to.global.u64 	%rd1, %rd12;
	add.u64 	%rd13, %SP, 0;
	add.u64 	%rd2, %SPL, 0;
	mov.u32 	%r1, %tid.x;
	mov.u32 	%r24, %tid.y;
	mov.u32 	%r25, %tid.z;
	mov.u32 	%r2, %ntid.x;
	mov.u32 	%r3, %ntid.y;
	mad.lo.s32 	%r26, %r25, %r3, %r24;
	mul.lo.s32 	%r27, %r26, %r2;
	or.b32  	%r4, %r27, %r1;
	setp.ne.s32 	%p1, %r4, 0;
	@%p1 bra 	$L__BB0_2;
	mul.lo.s32 	%r30, %r2, %r3;
	mov.u32 	%r31, %ntid.z;
	mul.lo.s32 	%r29, %r30, %r31;
	mov.u32 	%r28, _ZZ17split_arrive_waitPfiE3bar;
	// begin inline asm
	mbarrier.init.shared.b64 [%r28], %r29;
	// end inline asm
$L__BB0_2:
	barrier.sync 	0;
	mul.wide.u32 	%rd16, %r1, 4;
	add.s64 	%rd17, %rd1, %rd16;
	ld.global.f32 	%f1, [%rd17];
	add.f32 	%f2, %f1, %f1;
	st.global.f32 	[%rd17], %f2;
	mov.u32 	%r32, _ZZ17split_arrive_waitPfiE3bar;
	mov.b32 	%r33, 1;
	// begin inline asm
	mbarrier.arrive.shared::cta.b64                             %rd14,  [%r32], %r33;    // 2. 
	// end inline asm
	mov.b32 	%r105, 0;
	// begin inline asm
	mov.u64 %rd15, %globaltimer;
	// end inline asm
$L__BB0_3:
	// begin inline asm
	{
	.reg .pred p;
	mbarrier.try_wait.shared.b64 p, [%r32], %rd14;
	selp.b32 %r35, 1, 0, p;
	}
	// end inline asm
	setp.ne.s32 	%p2, %r35, 0;
	@%p2 bra 	$L__BB0_10;
	setp.gt.s32 	%p13, %r105, 15;
	@%p13 bra 	$L__BB0_6;
	add.s32 	%r105, %r105, 1;
	bra.uni 	$L__BB0_3;
$L__BB0_6:
	// begin inline asm
	mov.u64 %rd46, %globaltimer;
	// end inline asm
	sub.s64 	%rd5, %rd46, %rd15;
	setp.lt.s64 	%p14, %rd5, 4000000;
	@%p14 bra 	$L__BB0_8;
	mov.b32 	%r103, 1000000;
	// begin inline asm
	nanosleep.u32 %r103;
	// end inline asm
	bra.uni 	$L__BB0_3;
$L__BB0_8:
	setp.lt.s64 	%p15, %rd5, 40000;
	@%p15 bra 	$L__BB0_3;
	shr.s64 	%rd47, %rd5, 63;
	shr.u64 	%rd48, %rd47, 62;
	add.s64 	%rd49, %rd5, %rd48;
	shr.u64 	%rd50, %rd49, 2;
	cvt.u32.u64 	%r104, %rd50;
	// begin inline asm
	nanosleep.u32 %r104;
	// end inline asm
	bra.uni 	$L__BB0_3;
$L__BB0_10:
	setp.ne.s32 	%p3, %r4, 0;
	@%p3 bra 	$L__BB0_25;
	st.local.u32 	[%rd2], %r1;
	mov.u64 	%rd19, $str;
	cvta.global.u64 	%rd20, %rd19;
	{ // callseq 0, 0
	.param .b64 param0;
	st.param.b64 	[param0], %rd20;
	.param .b64 param1;
	st.param.b64 	[param1], %rd13;
	.param .b32 retval0;
	call.uni (retval0), 
	vprintf, 
	(
	param0, 
	param1
	);
	ld.param.b32 	%r37, [retval0];
	} // callseq 0
	add.s32 	%r7, %r23, -1;
	setp.lt.s32 	%p4, %r23, 2;
	@%p4 bra 	$L__BB0_24;
	add.s32 	%r40, %r23, -2;
	and.b32  	%r8, %r7, 15;
	setp.lt.u32 	%p5, %r40, 15;
	mov.b32 	%r108, 0;
	@%p5 bra 	$L__BB0_15;
	and.b32  	%r108, %r7, -16;
	neg.s32 	%r106, %r108;
	add.s64 	%rd51, %rd1, 32;
	mov.u64 	%rd22, $str$1;
$L__BB0_14:
	.pragma "nounroll";
	ld.global.f32 	%f3, [%rd51+-32];
	cvt.f64.f32 	%fd1, %f3;
	st.local.f64 	[%rd2], %fd1;
	cvta.global.u64 	%rd23, %rd22;
	{ // callseq 1, 0
	.param .b64 param0;
	st.param.b64 	[param0], %rd23;
	.param .b64 param1;
	st.param.b64 	[param1], %rd13;
	.param .b32 retval0;
	call.uni (retval0), 
	vprintf, 
	(
	param0, 
	param1
	);
	ld.param.b32 	%r41, [retval0];
	} // callseq 1
	ld.global.f32 	%f4, [%rd51+-28];
	cvt.f64.f32 	%fd2, %f4;
	st.local.f64 	[%rd2], %fd2;
	{ // callseq 2, 0
	.param .b64 param0;
	st.param.b64 	[param0], %rd23;
	.param .b64 param1;
	st.param.b64 	[param1], %rd13;
	.param .b32 retval0;
	call.uni (retval0), 
	vprintf, 
	(
	param0, 
	param1
	);
	ld.param.b32 	%r43, [retval0];
	} // callseq 2
	ld.global.f32 	%f5, [%rd51+-24];
	cvt.f64.f32 	%fd3, %f5;
	st.local.f64 	[%rd2], %fd3;
	{ // callseq 3, 0
	.param .b64 param0;
	st.param.b64 	[param0], %rd23;
	.param .b64 param1;
	st.param.b64 	[param1], %rd13;
	.param .b32 retval0;
	call.uni (retval0), 
	vprintf, 
	(
	param0, 
	param1
	);
	ld.param.b32 	%r45, [retval0];
	} // callseq 3
	ld.global.f32 	%f6, [%rd51+-20];
	cvt.f64.f32 	%fd4, %f6;
	st.local.f64 	[%rd2], %fd4;
	{ // callseq 4, 0
	.param .b64 param0;
	st.param.b64 	[param0], %rd23;
	.param .b64 param1;
	st.param.b64 	[param1], %rd13;
	.param .b32 retval0;
	call.uni (retval0), 
	vprintf, 
	(
	param0, 
	param1
	);
	ld.param.b32 	%r47, [retval0];
	} // callseq 4
	ld.global.f32 	%f7, [%rd51+-16];
	cvt.f64.f32 	%fd5, %f7;
	st.local.f64 	[%rd2], %fd5;
	{ // callseq 5, 0
	.param .b64 param0;
	st.param.b64 	[param0], %rd23;
	.param .b64 param1;
	st.param.b64 	[param1], %rd13;
	.param .b32 retval0;
	call.uni (retval0), 
	vprintf, 
	(
	param0, 
	param1
	);
	ld.param.b32 	%r49, [retval0];
	} // callseq 5
	ld.global.f32 	%f8, [%rd51+-12];
	cvt.f64.f32 	%fd6, %f8;
	st.local.f64 	[%rd2], %fd6;
	{ // callseq 6, 0
	.param .b64 param0;
	st.param.b64 	[param0], %rd23;
	.param .b64 param1;
	st.param.b64 	[param1], %rd13;
	.param .b32 retval0;
	call.uni (retval0), 
	vprintf, 
	(
	param0, 
	param1
	);
	ld.param.b32 	%r51, [retval0];
	} // callseq 6
	ld.global.f32 	%f9, [%rd51+-8];
	cvt.f64.f32 	%fd7, %f9;
	st.local.f64 	[%rd2], %fd7;
	{ // callseq 7, 0
	.param .b64 param0;
	st.param.b64 	[param0], %rd23;
	.param .b64 param1;
	st.param.b64 	[param1], %rd13;
	.param .b32 retval0;
	call.uni (retval0), 
	vprintf, 
	(
	param0, 
	param1
	);
	ld.param.b32 	%r53, [retval0];
	} // callseq 7
	ld.global.f32 	%f10, [%rd51+-4];
	cvt.f64.f32 	%fd8, %f10;
	st.local.f64 	[%rd2], %fd8;
	{ // callseq 8, 0
	.param .b64 param0;
	st.param.b64 	[param0], %rd23;
	.param .b64 param1;
	st.param.b64 	[param1], %rd13;
	.param .b32 retval0;
	call.uni (retval0), 
	vprintf, 
	(
	param0, 
	param1
	);
	ld.param.b32 	%r55, [retval0];
	} // callseq 8
	ld.global.f32 	%f11, [%rd51];
	cvt.f64.f32 	%fd9, %f11;
	st.local.f64 	[%rd2], %fd9;
	{ // callseq 9, 0
	.param .b64 param0;
	st.param.b64 	[param0], %rd23;
	.param .b64 param1;
	st.param.b64 	[param1], %rd13;
	.param .b32 retval0;
	call.uni (retval0), 
	vprintf, 
	(
	param0, 
	param1
	);
	ld.param.b32 	%r57, [retval0];
	} // callseq 9
	ld.global.f32 	%f12, [%rd51+4];
	cvt.f64.f32 	%fd10, %f12;
	st.local.f64 	[%rd2], %fd10;
	{ // callseq 10, 0
	.param .b64 param0;
	st.param.b64 	[param0], %rd23;
	.param .b64 param1;
	st.param.b64 	[param1], %rd13;
	.param .b32 retval0;
	call.uni (retval0), 
	vprintf, 
	(
	param0, 
	param1
	);
	ld.param.b32 	%r59, [retval0];
	} // callseq 10
	ld.global.f32 	%f13, [%rd51+8];
	cvt.f64.f32 	%fd11, %f13;
	st.local.f64 	[%rd2], %fd11;
	{ // callseq 11, 0
	.param .b64 param0;
	st.param.b64 	[param0], %rd23;
	.param .b64 param1;
	st.param.b64 	[param1], %rd13;
	.param .b32 retval0;
	call.uni (retval0), 
	vprintf, 
	(
	param0, 
	param1
	);
	ld.param.b32 	%r61, [retval0];
	} // callseq 11
	ld.global.f32 	%f14, [%rd51+12];
	cvt.f64.f32 	%fd12, %f14;
	st.local.f64 	[%rd2], %fd12;
	{ // callseq 12, 0
	.param .b64 param0;
	st.param.b64 	[param0], %rd23;
	.param .b64 param1;
	st.param.b64 	[param1], %rd13;
	.param .b32 retval0;
	call.uni (retval0), 
	vprintf, 
	(
	param0, 
	param1
	);
	ld.param.b32 	%r63, [retval0];
	} // callseq 12
	ld.global.f32 	%f15, [%rd51+16];
	cvt.f64.f32 	%fd13, %f15;
	st.local.f64 	[%rd2], %fd13;
	{ // callseq 13, 0
	.param .b64 param0;
	st.param.b64 	[param0], %rd23;
	.param .b64 param1;
	st.param.b64 	[param1], %rd13;
	.param .b32 retval0;
	call.uni (retval0), 
	vprintf, 
	(
	param0, 
	param1
	);
	ld.param.b32 	%r65, [retval0];
	} // callseq 13
	ld.global.f32 	%f16, [%rd51+20];
	cvt.f64.f32 	%fd14, %f16;
	st.local.f64 	[%rd2], %fd14;
	{ // callseq 14, 0
	.param .b64 param0;
	st.param.b64 	[param0], %rd23;
	.param .b64 param1;
	st.param.b64 	[param1], %rd13;
	.param .b32 retval0;
	call.uni (retval0), 
	vprintf, 
	(
	param0, 
	param1
	);
	ld.param.b32 	%r67, [retval0];
	} // callseq 14
	ld.global.f32 	%f17, [%rd51+24];
	cvt.f64.f32 	%fd15, %f17;
	st.local.f64 	[%rd2], %fd15;
	{ // callseq 15, 0
	.param .b64 param0;
	st.param.b64 	[param0], %rd23;
	.param .b64 param1;
	st.param.b64 	[param1], %rd13;
	.param .b32 retval0;
	call.uni (retval0), 
	vprintf, 
	(
	param0, 
	param1
	);
	ld.param.b32 	%r69, [retval0];
	} // callseq 15
	ld.global.f32 	%f18, [%rd51+28];
	cvt.f64.f32 	%fd16, %f18;
	st.local.f64 	[%rd2], %fd16;
	{ // callseq 16, 0
	.param .b64 param0;
	st.param.b64 	[param0], %rd23;
	.param .b64 param1;
	st.param.b64 	[param1], %rd13;
	.param .b32 retval0;
	call.uni (retval0), 
	vprintf, 
	(
	param0, 
	param1
	);
	ld.param.b32 	%r71, [retval0];
	} // callseq 16
	add.s32 	%r106, %r106, 16;
	add.s64 	%rd51, %rd51, 64;
	setp.ne.s32 	%p6, %r106, 0;
	@%p6 bra 	$L__BB0_14;
$L__BB0_15:
	setp.eq.s32 	%p7, %r8, 0;
	@%p7 bra 	$L__BB0_24;
	and.b32  	%r14, %r7, 7;
	setp.lt.u32 	%p8, %r8, 8;
	@%p8 bra 	$L__BB0_18;
	mul.wide.u32 	%rd25, %r108, 4;
	add.s64 	%rd26, %rd1, %rd25;
	ld.global.f32 	%f19, [%rd26];
	cvt.f64.f32 	%fd17, %f19;
	st.local.f64 	[%rd2], %fd17;
	mov.u64 	%rd27, $str$1;
	cvta.global.u64 	%rd28, %rd27;
	add.u64 	%rd29, %SP, 0;
	{ // callseq 17, 0
	.param .b64 param0;
	st.param.b64 	[param0], %rd28;
	.param .b64 param1;
	st.param.b64 	[param1], %rd29;
	.param .b32 retval0;
	call.uni (retval0), 
	vprintf, 
	(
	param0, 
	param1
	);
	ld.param.b32 	%r73, [retval0];
	} // callseq 17
	ld.global.f32 	%f20, [%rd26+4];
	cvt.f64.f32 	%fd18, %f20;
	st.local.f64 	[%rd2], %fd18;
	{ // callseq 18, 0
	.param .b64 param0;
	st.param.b64 	[param0], %rd28;
	.param .b64 param1;
	st.param.b64 	[param1], %rd29;
	.param .b32 retval0;
	call.uni (retval0), 
	vprintf, 
	(
	param0, 
	param1
	);
	ld.param.b32 	%r75, [retval0];
	} // callseq 18
	ld.global.f32 	%f21, [%rd26+8];
	cvt.f64.f32 	%fd19, %f21;
	st.local.f64 	[%rd2], %fd19;
	{ // callseq 19, 0
	.param .b64 param0;
	st.param.b64 	[param0], %rd28;
	.param .b64 param1;
	st.param.b64 	[param1], %rd29;
	.param .b32 retval0;
	call.uni (retval0), 
	vprintf, 
	(
	param0, 
	param1
	);
	ld.param.b32 	%r77, [retval0];
	} // callseq 19
	ld.global.f32 	%f22, [%rd26+12];
	cvt.f64.f32 	%fd20, %f22;
	st.local.f64 	[%rd2], %fd20;
	{ // callseq 20, 0
	.param .b64 param0;
	st.param.b64 	[param0], %rd28;
	.param .b64 param1;
	st.param.b64 	[param1], %rd29;
	.param .b32 retval0;
	call.uni (retval0), 
	vprintf, 
	(
	param0, 
	param1
	);
	ld.param.b32 	%r79, [retval0];
	} // callseq 20
	ld.global.f32 	%f23, [%rd26+16];
	cvt.f64.f32 	%fd21, %f23;
	st.local.f64 	[%rd2], %fd21;
	{ // callseq 21, 0
	.param .b64 param0;
	st.param.b64 	[param0], %rd28;
	.param .b64 param1;
	st.param.b64 	[param1], %rd29;
	.param .b32 retval0;
	call.uni (retval0), 
	vprintf, 
	(
	param0, 
	param1
	);
	ld.param.b32 	%r81, [retval0];
	} // callseq 21
	ld.global.f32 	%f24, [%rd26+20];
	cvt.f64.f32 	%fd22, %f24;
	st.local.f64 	[%rd2], %fd22;
	{ // callseq 22, 0
	.param .b64 param0;
	st.param.b64 	[param0], %rd28;
	.param .b64 param1;
	st.param.b64 	[param1], %rd29;
	.param .b32 retval0;
	call.uni (retval0), 
	vprintf, 
	(
	param0, 
	param1
	);
	ld.param.b32 	%r83, [retval0];
	} // callseq 22
	ld.global.f32 	%f25, [%rd26+24];
	cvt.f64.f32 	%fd23, %f25;
	st.local.f64 	[%rd2], %fd23;
	{ // callseq 23, 0
	.param .b64 param0;
	st.param.b64 	[param0], %rd28;
	.param .b64 param1;
	st.param.b64 	[param1], %rd29;
	.param .b32 retval0;
	call.uni (retval0), 
	vprintf, 
	(
	param0, 
	param1
	);
	ld.param.b32 	%r85, [retval0];
	} // callseq 23
	ld.global.f32 	%f26, [%rd26+28];
	cvt.f64.f32 	%fd24, %f26;
	st.local.f64 	[%rd2], %fd24;
	{ // callseq 24, 0
	.param .b64 param0;
	st.param.b64 	[param0], %rd28;
	.param .b64 param1;
	st.param.b64 	[param1], %rd29;
	.param .b32 retval0;
	call.uni (retval0), 
	vprintf, 
	(
	param0, 
	param1
	);
	ld.param.b32 	%r87, [retval0];
	} // callseq 24
	add.s32 	%r108, %r108, 8;
$L__BB0_18:
	setp.eq.s32 	%p9, %r14, 0;
	@%p9 bra 	$L__BB0_24;
	and.b32  	%r17, %r7, 3;
	setp.lt.u32 	%p10, %r14, 4;
	@%p10 bra 	$L__BB0_21;
	mul.wide.u32 	%rd30, %r108, 4;
	add.s64 	%rd31, %rd1, %rd30;
	ld.global.f32 	%f27, [%rd31];
	cvt.f64.f32 	%fd25, %f27;
	st.local.f64 	[%rd2], %fd25;
	mov.u64 	%rd32, $str$1;
	cvta.global.u64 	%rd33, %rd32;
	add.u64 	%rd34, %SP, 0;
	{ // callseq 25, 0
	.param .b64 param0;
	st.param.b64 	[param0], %rd33;
	.param .b64 param1;
	st.param.b64 	[param1], %rd34;
	.param .b32 retval0;
	call.uni (retval0), 
	vprintf, 
	(
	param0, 
	param1
	);
	ld.param.b32 	%r89, [retval0];
	} // callseq 25
	ld.global.f32 	%f28, [%rd31+4];
	cvt.f64.f32 	%fd26, %f28;
	st.local.f64 	[%rd2], %fd26;
	{ // callseq 26, 0
	.param .b64 param0;
	st.param.b64 	[param0], %rd33;
	.param .b64 param1;
	st.param.b64 	[param1], %rd34;
	.param .b32 retval0;
	call.uni (retval0), 
	vprintf, 
	(
	param0, 
	param1
	);
	ld.param.b32 	%r91, [retval0];
	} // callseq 26
	ld.global.f32 	%f29, [%rd31+8];
	cvt.f64.f32 	%fd27, %f29;
	st.local.f64 	[%rd2], %fd27;
	{ // callseq 27, 0
	.param .b64 param0;
	st.param.b64 	[param0], %rd33;
	.param .b64 param1;
	st.param.b64 	[param1], %rd34;
	.param .b32 retval0;
	call.uni (retval0), 
	vprintf, 
	(
	param0, 
	param1
	);
	ld.param.b32 	%r93, [retval0];
	} // callseq 27
	ld.global.f32 	%f30, [%rd31+12];
	cvt.f64.f32 	%fd28, %f30;
	st.local.f64 	[%rd2], %fd28;
	{ // callseq 28, 0
	.param .b64 param0;
	st.param.b64 	[param0], %rd33;
	.param .b64 param1;
	st.param.b64 	[param1], %rd34;
	.param .b32 retval0;
	call.uni (retval0), 
	vprintf, 
	(
	param0, 
	param1
	);
	ld.param.b32 	%r95, [retval0];
	} // callseq 28
	add.s32 	%r108, %r108, 4;
$L__BB0_21:
	setp.eq.s32 	%p11, %r17, 0;
	@%p11 bra 	$L__BB0_24;
	mul.wide.u32 	%rd35, %r108, 4;
	add.s64 	%rd52, %rd1, %rd35;
	neg.s32 	%r110, %r17;
	mov.u64 	%rd36, $str$1;
	add.u64 	%rd38, %SP, 0;
$L__BB0_23:
	.pragma "nounroll";
	ld.global.f32 	%f31, [%rd52];
	cvt.f64.f32 	%fd29, %f31;
	st.local.f64 	[%rd2], %fd29;
	cvta.global.u64 	%rd37, %rd36;
	{ // callseq 29, 0
	.param .b64 param0;
	st.param.b64 	[param0], %rd37;
	.param .b64 param1;
	st.param.b64 	[param1], %rd38;
	.param .b32 retval0;
	call.uni (retval0), 
	vprintf, 
	(
	param0, 
	param1
	);
	ld.param.b32 	%r97, [retval0];
	} // callseq 29
	add.s64 	%rd52, %rd52, 4;
	add.s32 	%r110, %r110, 1;
	setp.ne.s32 	%p12, %r110, 0;
	@%p12 bra 	$L__BB0_23;
$L__BB0_24:
	mul.wide.s32 	%rd39, %r7, 4;
	add.s64 	%rd40, %rd1, %rd39;
	ld.global.f32 	%f32, [%rd40];
	cvt.f64.f32 	%fd30, %f32;
	st.local.f64 	[%rd2], %fd30;
	mov.u64 	%rd41, $str$2;
	cvta.global.u64 	%rd42, %rd41;
	add.u64 	%rd43, %SP, 0;
	{ // callseq 30, 0
	.param .b64 param0;
	st.param.b64 	[param0], %rd42;
	.param .b64 param1;
	st.param.b64 	[param1], %rd43;
	.param .b32 retval0;
	call.uni (retval0), 
	vprintf, 
	(
	param0, 
	param1
	);
	ld.param.b32 	%r99, [retval0];
	} // callseq 30
	mov.u64 	%rd44, $str$3;
	cvta.global.u64 	%rd45, %rd44;
	{ // callseq 31, 0
	.param .b64 param0;
	st.param.b64 	[param0], %rd45;
	.param .b64 param1;
	st.param.b64 	[param1], 0;
	.param .b32 retval0;
	call.uni (retval0), 
	vprintf, 
	(
	param0, 
	param1
	);
	ld.param.b32 	%r101, [retval0];
	} // callseq 31
$L__BB0_25:
	ret;

}
	// .globl	_ZN3cub18CUB_300001_SM_10006detail11EmptyKernelIvEEvv
.visible .entry _ZN3cub18CUB_300001_SM_10006detail11EmptyKernelIvEEvv()
{


	ret;

}


// ===== COMPILED SASS (sm_100) =====

	.target	sm_100

	.elftype	@"ET_EXEC"


//--------------------- .note.nv.tkinfo           --------------------------
	.section	.note.nv.tkinfo,"",@"SHT_NOTE"
	.sectionflags	@"SHF_NOTE_NV_TKINFO"
	.tkinfo
        /*0018*/ 	.word	0x00000002
        /*0030*/ 	.string	""
        /*0030*/ 	.string	"ptxas"
        /*0030*/ 	.string	"Cuda compilation tools, release 13.0, V13.0.88"
        /*0030*/ 	.string	"Build cuda_13.0.r13.0/compiler.36424714_0"
        /*0030*/ 	.string	"-arch sm_100 -m 64 "



//--------------------- .note.nv.cuinfo           --------------------------
	.section	.note.nv.cuinfo,"",@"SHT_NOTE"
	.sectionflags	@"SHF_NOTE_NV_CUINFO"
        /*0018*/ 	.short	0x0002
        /*001a*/ 	.short	0x0064
        /*001c*/ 	.short	0x0082
	.zero		2


//--------------------- .nv.info                  --------------------------
	.section	.nv.info,"",@"SHT_CUDA_INFO"
	.align	4


	//----- nvinfo : EIATTR_REGCOUNT
	.align		4
        /*0000*/ 	.byte	0x04, 0x2f
        /*0002*/ 	.short	(.L_48 - .L_47)
	.align		4
.L_47:
        /*0004*/ 	.word	index@(_Z17split_arrive_waitPfi)
        /*0008*/ 	.word	0x0000001d


	//----- nvinfo : EIATTR_FRAME_SIZE
	.align		4
.L_48:
        /*000c*/ 	.byte	0x04, 0x11
        /*000e*/ 	.short	(.L_50 - .L_49)
	.align		4
.L_49:
        /*0010*/ 	.word	index@(_Z17split_arrive_waitPfi)
        /*0014*/ 	.word	0x00000008


	//----- nvinfo : EIATTR_REGCOUNT
	.align		4
.L_50:
        /*0018*/ 	.byte	0x04, 0x2f
        /*001a*/ 	.short	(.L_52 - .L_51)
	.align		4
.L_51:
        /*001c*/ 	.word	index@(_ZN3cub18CUB_300001_SM_10006detail11EmptyKernelIvEEvv)
        /*0020*/ 	.word	0x00000004


	//----- nvinfo : EIATTR_FRAME_SIZE
	.align		4
.L_52:
        /*0024*/ 	.byte	0x04, 0x11
        /*0026*/ 	.short	(.L_54 - .L_53)
	.align		4
.L_53:
        /*0028*/ 	.word	index@(_ZN3cub18CUB_300001_SM_10006detail11EmptyKernelIvEEvv)
        /*002c*/ 	.word	0x00000000


	//----- nvinfo : EIATTR_MIN_STACK_SIZE
	.align		4
.L_54:
        /*0030*/ 	.byte	0x04, 0x12
        /*0032*/ 	.short	(.L_56 - .L_55)
	.align		4
.L_55:
        /*0034*/ 	.word	index@(_ZN3cub18CUB_300001_SM_10006detail11EmptyKernelIvEEvv)
        /*0038*/ 	.word	0x00000000


	//----- nvinfo : EIATTR_MIN_STACK_SIZE
	.align		4
.L_56:
        /*003c*/ 	.byte	0x04, 0x12
        /*003e*/ 	.short	(.L_58 - .L_57)
	.align		4
.L_57:
        /*0040*/ 	.word	index@(_Z17split_arrive_waitPfi)
        /*0044*/ 	.word	0x00000008
.L_58:


//--------------------- .nv.compat                --------------------------
	.section	.nv.compat,"",@"SHT_CUDA_COMPAT_INFO"
	.align	4
        /*0000*/ 	.byte	0x02, 0x09, 0x00, 0x00, 0x02, 0x02, 0x01, 0x00, 0x02, 0x05, 0x05, 0x00, 0x03, 0x07, 0x01, 0x01
        /*0010*/ 	.byte	0x02, 0x03, 0x00, 0x00, 0x02, 0x06, 0x01, 0x00, 0x04, 0x0b, 0x08, 0x00, 0x09, 0x00, 0x00, 0x00
        /*0020*/ 	.byte	0x00, 0x00, 0x00, 0x00


//--------------------- .nv.info._ZN3cub18CUB_300001_SM_10006detail11EmptyKernelIvEEvv --------------------------
	.section	.nv.info._ZN3cub18CUB_300001_SM_10006detail11EmptyKernelIvEEvv,"",@"SHT_CUDA_INFO"
	.sectionflags	@""
	.align	4


	//----- nvinfo : EIATTR_CUDA_API_VERSION
	.align		4
        /*0000*/ 	.byte	0x04, 0x37
        /*0002*/ 	.short	(.L_60 - .L_59)
.L_59:
        /*0004*/ 	.word	0x00000082


	//----- nvinfo : EIATTR_SPARSE_MMA_MASK
	.align		4
.L_60:
        /*0008*/ 	.byte	0x03, 0x50
        /*000a*/ 	.short	0x0000


	//----- nvinfo : EIATTR_MAXREG_COUNT
	.align		4
        /*000c*/ 	.byte	0x03, 0x1b
        /*000e*/ 	.short	0x00ff


	//----- nvinfo : EIATTR_MERCURY_ISA_VERSION
	.align		4
        /*0010*/ 	.byte	0x03, 0x5f
        /*0012*/ 	.short	0x0101


	//----- nvinfo : EIATTR_VRC_CTA_INIT_COUNT
	.align		4
        /*0014*/ 	.byte	0x02, 0x4a
	.zero		1
	.zero		1


	//----- nvinfo : EIATTR_EXIT_INSTR_OFFSETS
	.align		4
        /*0018*/ 	.byte	0x04, 0x1c
        /*001a*/ 	.short	(.L_62 - .L_61)


	//   ....[0]....
.L_61:
        /*001c*/ 	.word	0x00000010


	//----- nvinfo : EIATTR_SW_WAR
	.align		4
.L_62:
        /*0020*/ 	.byte	0x04, 0x36
        /*0022*/ 	.short	(.L_64 - .L_63)
.L_63:
        /*0024*/ 	.word	0x00000008
.L_64:


//--------------------- .nv.info._Z17split_arrive_waitPfi --------------------------
	.section	.nv.info._Z17split_arrive_waitPfi,"",@"SHT_CUDA_INFO"
	.sectionflags	@""
	.align	4


	//----- nvinfo : EIATTR_CUDA_API_VERSION
	.align		4
        /*0000*/ 	.byte	0x04, 0x37
        /*0002*/ 	.short	(.L_66 - .L_65)
.L_65:
        /*0004*/ 	.word	0x00000082


	//----- nvinfo : EIATTR_KPARAM_INFO
	.align		4
.L_66:
        /*0008*/ 	.byte	0x04, 0x17
        /*000a*/ 	.short	(.L_68 - .L_67)
.L_67:
        /*000c*/ 	.word	0x00000000
        /*0010*/ 	.short	0x0001
        /*0012*/ 	.short	0x0008
        /*0014*/ 	.byte	0x00, 0xf0, 0x11, 0x00


	//----- nvinfo : EIATTR_KPARAM_INFO
	.align		4
.L_68:
        /*0018*/ 	.byte	0x04, 0x17
        /*001a*/ 	.short	(.L_70 - .L_69)
.L_69:
        /*001c*/ 	.word	0x00000000
        /*0020*/ 	.short	0x0000
        /*0022*/ 	.short	0x0000
        /*0024*/ 	.byte	0x00, 0xf5, 0x21, 0x00


	//----- nvinfo : EIATTR_SPARSE_MMA_MASK
	.align		4
.L_70:
        /*0028*/ 	.byte	0x03, 0x50
        /*002a*/ 	.short	0x0000


	//----- nvinfo : EIATTR_MAXREG_COUNT
	.align		4
        /*002c*/ 	.byte	0x03, 0x1b
        /*002e*/ 	.short	0x00ff


	//----- nvinfo : EIATTR_NUM_BARRIERS
	.align		4
        /*0030*/ 	.byte	0x02, 0x4c
        /*0032*/ 	.byte	0x01
	.zero		1


	//----- nvinfo : EIATTR_EXTERNS
	.align		4
        /*0034*/ 	.byte	0x04, 0x0f
        /*0036*/ 	.short	(.L_72 - .L_71)


	//   ....[0]....
	.align		4
.L_71:
        /*0038*/ 	.word	index@(vprintf)


	//----- nvinfo : EIATTR_MERCURY_ISA_VERSION
	.align		4
.L_72:
        /*003c*/ 	.byte	0x03, 0x5f
        /*003e*/ 	.short	0x0101


	//----- nvinfo : EIATTR_INT_WARP_WIDE_INSTR_OFFSETS
	.align		4
        /*0040*/ 	.byte	0x04, 0x31
        /*0042*/ 	.short	(.L_74 - .L_73)


	//   ....[0]....
.L_73:
        /*0044*/ 	.word	0x00000110


	//   ....[1]....
        /*0048*/ 	.word	0x00000190


	//----- nvinfo : EIATTR_COOP_GROUP_MASK_REGIDS
	.align		4
.L_74:
        /*004c*/ 	.byte	0x04, 0x29
        /*004e*/ 	.short	(.L_76 - .L_75)


	//   ....[0]....
.L_75:
        /*0050*/ 	.word	0xffffffff


	//----- nvinfo : EIATTR_COOP_GROUP_INSTR_OFFSETS
	.align		4
.L_76:
        /*0054*/ 	.byte	0x04, 0x28
        /*0056*/ 	.short	(.L_78 - .L_77)


	//   ....[0]....
.L_77:
        /*0058*/ 	.word	0x000001b0


	//----- nvinfo : EIATTR_VRC_CTA_INIT_COUNT
	.align		4
.L_78:
        /*005c*/ 	.byte	0x02, 0x4a
	.zero		1
	.zero		1


	//----- nvinfo : EIATTR_SYSCALL_OFFSETS
	.align		4
        /*0060*/ 	.byte	0x04, 0x46
        /*0062*/ 	.short	(.L_80 - .L_79)


	//   ....[0]....
.L_79:
        /*0064*/ 	.word	0x00000480


	//   ....[1]....
        /*0068*/ 	.word	0x00000680


	//   ....[2]....
        /*006c*/ 	.word	0x00000730


	//   ....[3]....
        /*0070*/ 	.word	0x000007e0


	//   ....[4]....
        /*0074*/ 	.word	0x00000890


	//   ....[5]....
        /*0078*/ 	.word	0x00000940


	//   ....[6]....
        /*007c*/ 	.word	0x000009f0


	//   ....[7]....
        /*0080*/ 	.word	0x00000aa0


	//   ....[8]....
        /*0084*/ 	.word	0x00000b50


	//   ....[9]....
        /*0088*/ 	.word	0x00000c00


	//   ....[10]....
        /*008c*/ 	.word	0x00000cb0


	//   ....[11]....
        /*0090*/ 	.word	0x00000d60


	//   ....[12]....
        /*0094*/ 	.word	0x00000e10


	//   ....[13]....
        /*0098*/ 	.word	0x00000ec0


	//   ....[14]....
        /*009c*/ 	.word	0x00000f70


	//   ....[15]....
        /*00a0*/ 	.word	0x00001020


	//   ....[16]....
        /*00a4*/ 	.word	0x000010d0


	//   ....[17]....
        /*00a8*/ 	.word	0x00001260


	//   ....[18]....
        /*00ac*/ 	.word	0x00001310


	//   ....[19]....
        /*00b0*/ 	.word	0x000013c0


	//   ....[20]....
        /*00b4*/ 	.word	0x00001470


	//   ....[21]....
        /*00b8*/ 	.word	0x00001520


	//   ....[22]....
        /*00bc*/ 	.word	0x000015d0


	//   ....[23]....
        /*00c0*/ 	.word	0x00001680


	//   ....[24]....
        /*00c4*/ 	.word	0x00001730


	//   ....[25]....
        /*00c8*/ 	.word	0x00001870


	//   ....[26]....
        /*00cc*/ 	.word	0x00001920


	//   ....[27]....
        /*00d0*/ 	.word	0x000019d0


	//   ....[28]....
        /*00d4*/ 	.word	0x00001a80


	//   ....[29]....
        /*00d8*/ 	.word	0x00001bd0


	//   ....[30]....
        /*00dc*/ 	.word	0x00001d00


	//   ....[31]....
        /*00e0*/ 	.word	0x00001d70


	//----- nvinfo : EIATTR_MBARRIER_INSTR_OFFSETS
	.align		4
.L_80:
        /*00e4*/ 	.byte	0x04, 0x39
        /*00e6*/ 	.short	(.L_82 - .L_81)


	//   ....[0]....
.L_81:
        /*00e8*/ 	.word	0x000001a0
        /*00ec*/ 	.word	0x000000ff
        /*00f0*/ 	.word	0x00000000
        /*00f4*/ 	.short	0x0100
        /*00f6*/ 	.byte	0x06
	.zero		1


	//   ....[1]....
        /*00f8*/ 	.word	0x00000220
        /*00fc*/ 	.word	0x000000ff
        /*0100*/ 	.word	0x00000000
        /*0104*/ 	.short	0x0101
        /*0106*/ 	.byte	0x06
	.zero		1


	//   ....[2]....
        /*0108*/ 	.word	0x00000240
        /*010c*/ 	.word	0x000000ff
        /*0110*/ 	.word	0x00000000
        /*0114*/ 	.short	0x0109
        /*0116*/ 	.byte	0x06
	.zero		1


	//   ....[3]....
        /*0118*/ 	.word	0x000003b0
        /*011c*/ 	.word	0x000000ff
        /*0120*/ 	.word	0x00000000
        /*0124*/ 	.short	0x0109
        /*0126*/ 	.byte	0x06
	.zero		1


	//----- nvinfo : EIATTR_NUM_MBARRIERS
	.align		4
.L_82:
        /*0128*/ 	.byte	0x03, 0x38
        /*012a*/ 	.short	0x0001


	//----- nvinfo : EIATTR_EXIT_INSTR_OFFSETS
	.align		4
        /*012c*/ 	.byte	0x04, 0x1c
        /*012e*/ 	.short	(.L_84 - .L_83)


	//   ....[0]....
.L_83:
        /*0130*/ 	.word	0x000003e0


	//   ....[1]....
        /*0134*/ 	.word	0x00001d80


	//----- nvinfo : EIATTR_CRS_STACK_SIZE
	.align		4
.L_84:
        /*0138*/ 	.byte	0x04, 0x1e
        /*013a*/ 	.short	(.L_86 - .L_85)
.L_85:
        /*013c*/ 	.word	0x00000000


	//----- nvinfo : EIATTR_CBANK_PARAM_SIZE
	.align		4
.L_86:
        /*0140*/ 	.byte	0x03, 0x19
        /*0142*/ 	.short	0x000c


	//----- nvinfo : EIATTR_PARAM_CBANK
	.align		4
        /*0144*/ 	.byte	0x04, 0x0a
        /*0146*/ 	.short	(.L_88 - .L_87)
	.align		4
.L_87:
        /*0148*/ 	.word	index@(.nv.constant0._Z17split_arrive_waitPfi)
        /*014c*/ 	.short	0x0380
        /*014e*/ 	.short	0x000c


	//----- nvinfo : EIATTR_SW_WAR
	.align		4
.L_88:
        /*0150*/ 	.byte	0x04, 0x36
        /*0152*/ 	.short	(.L_90 - .L_89)
.L_89:
        /*0154*/ 	.word	0x00000008
.L_90:


//--------------------- .nv.callgraph             --------------------------
	.section	.nv.callgraph,"",@"SHT_CUDA_CALLGRAPH"
	.align	4
	.sectionentsize	8
	.align		4
        /*0000*/ 	.word	0x00000000
	.align		4
        /*0004*/ 	.word	0xffffffff
	.align		4
        /*0008*/ 	.word	index@(_Z17split_arrive_waitPfi)
	.align		4
        /*000c*/ 	.word	index@(vprintf)
	.align		4
        /*0010*/ 	.word	0x00000000
	.align		4
        /*0014*/ 	.word	0xfffffffe
	.align		4
        /*0018*/ 	.word	0x00000000
	.align		4
        /*001c*/ 	.word	0xfffffffd
	.align		4
        /*0020*/ 	.word	0x00000000
	.align		4
        /*0024*/ 	.word	0xfffffffc


//--------------------- .nv.constant4             --------------------------
	.section	.nv.constant4,"a",@progbits
	.align	8
	.align		8
.nv.constant4:
        /*0000*/ 	.dword	_ZN34_INTERNAL_c7c2845a_4_k_cu_5c1f3a494cuda3std3__45__cpo5beginE
	.align		8
        /*0008*/ 	.dword	_ZN34_INTERNAL_c7c2845a_4_k_cu_5c1f3a494cuda3std3__45__cpo3endE
	.align		8
        /*0010*/ 	.dword	_ZN34_INTERNAL_c7c2845a_4_k_cu_5c1f3a494cuda3std3__45__cpo6cbeginE
	.align		8
        /*0018*/ 	.dword	_ZN34_INTERNAL_c7c2845a_4_k_cu_5c1f3a494cuda3std3__45__cpo4cendE
	.align		8
        /*0020*/ 	.dword	_ZN34_INTERNAL_c7c2845a_4_k_cu_5c1f3a494cuda3std3__45__cpo6rbeginE
	.align		8
        /*0028*/ 	.dword	_ZN34_INTERNAL_c7c2845a_4_k_cu_5c1f3a494cuda3std3__45__cpo4rendE
	.align		8
        /*0030*/ 	.dword	_ZN34_INTERNAL_c7c2845a_4_k_cu_5c1f3a494cuda3std3__45__cpo7crbeginE
	.align		8
        /*0038*/ 	.dword	_ZN34_INTERNAL_c7c2845a_4_k_cu_5c1f3a494cuda3std3__45__cpo5crendE
	.align		8
        /*0040*/ 	.dword	_ZN34_INTERNAL_c7c2845a_4_k_cu_5c1f3a494cuda3std3__436_GLOBAL__N__c7c2845a_4_k_cu_5c1f3a496ignoreE
	.align		8
        /*0048*/ 	.dword	_ZN34_INTERNAL_c7c2845a_4_k_cu_5c1f3a494cuda3std3__419piecewise_constructE
	.align		8
        /*0050*/ 	.dword	_ZN34_INTERNAL_c7c2845a_4_k_cu_5c1f3a494cuda3std3__48in_placeE
	.align		8
        /*0058*/ 	.dword	_ZN34_INTERNAL_c7c2845a_4_k_cu_5c1f3a494cuda3std3__420unreachable_sentinelE
	.align		8
        /*0060*/ 	.dword	_ZN34_INTERNAL_c7c2845a_4_k_cu_5c1f3a494cuda3std3__47nulloptE
	.align		8
        /*0068*/ 	.dword	_ZN34_INTERNAL_c7c2845a_4_k_cu_5c1f3a494cuda3std3__48unexpectE
	.align		8
        /*0070*/ 	.dword	_ZN34_INTERNAL_c7c2845a_4_k_cu_5c1f3a494cuda3std6ranges3__45__cpo4swapE
	.align		8
        /*0078*/ 	.dword	_ZN34_INTERNAL_c7c2845a_4_k_cu_5c1f3a494cuda3std6ranges3__45__cpo9iter_moveE
	.align		8
        /*0080*/ 	.dword	_ZN34_INTERNAL_c7c2845a_4_k_cu_5c1f3a494cuda3std6ranges3__45__cpo5beginE
	.align		8
        /*0088*/ 	.dword	_ZN34_INTERNAL_c7c2845a_4_k_cu_5c1f3a494cuda3std6ranges3__45__cpo3endE
	.align		8
        /*0090*/ 	.dword	_ZN34_INTERNAL_c7c2845a_4_k_cu_5c1f3a494cuda3std6ranges3__45__cpo6cbeginE
	.align		8
        /*0098*/ 	.dword	_ZN34_INTERNAL_c7c2845a_4_k_cu_5c1f3a494cuda3std6ranges3__45__cpo4cendE
	.align		8
        /*00a0*/ 	.dword	_ZN34_INTERNAL_c7c2845a_4_k_cu_5c1f3a494cuda3std6ranges3__45__cpo7advanceE
	.align		8
        /*00a8*/ 	.dword	_ZN34_INTERNAL_c7c2845a_4_k_cu_5c1f3a494cuda3std6ranges3__45__cpo9iter_swapE
	.align		8
        /*00b0*/ 	.dword	_ZN34_INTERNAL_c7c2845a_4_k_cu_5c1f3a494cuda3std6ranges3__45__cpo4nextE
	.align		8
        /*00b8*/ 	.dword	_ZN34_INTERNAL_c7c2845a_4_k_cu_5c1f3a494cuda3std6ranges3__45__cpo4prevE
	.align		8
        /*00c0*/ 	.dword	_ZN34_INTERNAL_c7c2845a_4_k_cu_5c1f3a494cuda3std6ranges3__45__cpo4dataE
	.align		8
        /*00c8*/ 	.dword	_ZN34_INTERNAL_c7c2845a_4_k_cu_5c1f3a494cuda3std6ranges3__45__cpo5cdataE
	.align		8
        /*00d0*/ 	.dword	_ZN34_INTERNAL_c7c2845a_4_k_cu_5c1f3a494cuda3std6ranges3__45__cpo4sizeE
	.align		8
        /*00d8*/ 	.dword	_ZN34_INTERNAL_c7c2845a_4_k_cu_5c1f3a494cuda3std6ranges3__45__cpo5ssizeE
	.align		8
        /*00e0*/ 	.dword	_ZN34_INTERNAL_c7c2845a_4_k_cu_5c1f3a494cuda3std6ranges3__45__cpo8distanceE
	.align		8
        /*00e8*/ 	.dword	_ZN34_INTERNAL_c7c2845a_4_k_cu_5c1f3a496thrust24THRUST_300001_SM_1000_NS8cuda_cub3parE
	.align		8
        /*00f0*/ 	.dword	_ZN34_INTERNAL_c7c2845a_4_k_cu_5c1f3a496thrust24THRUST_300001_SM_1000_NS8cuda_cub10par_nosyncE
	.align		8
        /*00f8*/ 	.dword	_ZN34_INTERNAL_c7c2845a_4_k_cu_5c1f3a496thrust24THRUST_300001_SM_1000_NS6system6detail10sequential3seqE
	.align		8
        /*0100*/ 	.dword	_ZN34_INTERNAL_c7c2845a_4_k_cu_5c1f3a496thrust24THRUST_300001_SM_1000_NS12placeholders2_1E
	.align		8
        /*0108*/ 	.dword	_ZN34_INTERNAL_c7c2845a_4_k_cu_5c1f3a496thrust24THRUST_300001_SM_1000_NS12placeholders2_2E
	.align		8
        /*0110*/ 	.dword	_ZN34_INTERNAL_c7c2845a_4_k_cu_5c1f3a496thrust24THRUST_300001_SM_1000_NS12placeholders2_3E
	.align		8
        /*0118*/ 	.dword	_ZN34_INTERNAL_c7c2845a_4_k_cu_5c1f3a496thrust24THRUST_300001_SM_1000_NS12placeholders2_4E
	.align		8
        /*0120*/ 	.dword	_ZN34_INTERNAL_c7c2845a_4_k_cu_5c1f3a496thrust24THRUST_300001_SM_1000_NS12placeholders2_5E
	.align		8
        /*0128*/ 	.dword	_ZN34_INTERNAL_c7c2845a_4_k_cu_5c1f3a496thrust24THRUST_300001_SM_1000_NS12placeholders2_6E
	.align		8
        /*0130*/ 	.dword	_ZN34_INTERNAL_c7c2845a_4_k_cu_5c1f3a496thrust24THRUST_300001_SM_1000_NS12placeholders2_7E
	.align		8
        /*0138*/ 	.dword	_ZN34_INTERNAL_c7c2845a_4_k_cu_5c1f3a496thrust24THRUST_300001_SM_1000_NS12placeholders2_8E
	.align		8
        /*0140*/ 	.dword	_ZN34_INTERNAL_c7c2845a_4_k_cu_5c1f3a496thrust24THRUST_300001_SM_1000_NS12placeholders2_9E
	.align		8
        /*0148*/ 	.dword	_ZN34_INTERNAL_c7c2845a_4_k_cu_5c1f3a496thrust24THRUST_300001_SM_1000_NS12placeholders3_10E
	.align		8
        /*0150*/ 	.dword	_ZN34_INTERNAL_c7c2845a_4_k_cu_5c1f3a496thrust24THRUST_300001_SM_1000_NS3seqE
	.align		8
        /*0158*/ 	.dword	$str
	.align		8
        /*0160*/ 	.dword	$str$1
	.align		8
        /*0168*/ 	.dword	$str$2
	.align		8
        /*0170*/ 	.dword	$str$3
	.align		8
        /*0178*/ 	.dword	vprintf


//--------------------- .text._ZN3cub18CUB_300001_SM_10006detail11EmptyKernelIvEEvv --------------------------
	.section	.text._ZN3cub18CUB_300001_SM_10006detail11EmptyKernelIvEEvv,"ax",@progbits
	.align	128
        .global         _ZN3cub18CUB_300001_SM_10006detail11EmptyKernelIvEEvv
        .type           _ZN3cub18CUB_300001_SM_10006detail11EmptyKernelIvEEvv,@function
        .size           _ZN3cub18CUB_300001_SM_10006detail11EmptyKernelIvEEvv,(.L_x_45 - _ZN3cub18CUB_300001_SM_10006detail11EmptyKernelIvEEvv)
        .other          _ZN3cub18CUB_300001_SM_10006detail11EmptyKernelIvEEvv,@"STO_CUDA_ENTRY STV_DEFAULT"
_ZN3cub18CUB_300001_SM_10006detail11EmptyKernelIvEEvv:
.text._ZN3cub18CUB_300001_SM_10006detail11EmptyKernelIvEEvv:
[----:B------:R-:W-:Y:S01]  /*0000*/  LDC R1, c[0x0][0x37c] ;  /* 0x0000df00ff017b82 */ /* 0x000fe20000000800 */
[----:B------:R-:W-:Y:S05]  /*0010*/  EXIT ;  /* 0x000000000000794d */ /* 0x000fea0003800000 */
.L_x_0:
[----:B------:R-:W-:-:S00]  /*0020*/  BRA `(.L_x_0) ;  /* 0xfffffffc00fc7947 */ /* 0x000fc0000383ffff */
[----:B------:R-:W-:-:S00]  /*0030*/  NOP ;  /* 0x0000000000007918 */ /* 0x000fc00000000000 */
        /* <DEDUP_REMOVED lines=12> */
.L_x_45:


//--------------------- .text._Z17split_arrive_waitPfi --------------------------
	.section	.text._Z17split_arrive_waitPfi,"ax",@progbits
	.align	128
        .global         _Z17split_arrive_waitPfi
        .type           _Z17split_arrive_waitPfi,@function
        .size           _Z17split_arrive_waitPfi,(.L_x_46 - _Z17split_arrive_waitPfi)
        .other          _Z17split_arrive_waitPfi,@"STO_CUDA_ENTRY STV_DEFAULT"
_Z17split_arrive_waitPfi:
.text._Z17split_arrive_waitPfi:
[----:B------:R-:W0:Y:S01]  /*0000*/  LDC R1, c[0x0][0x37c] ;  /* 0x0000df00ff017b82 */ /* 0x000e220000000800 */
[----:B------:R-:W1:Y:S01]  /*0010*/  S2R R2, SR_TID.Y ;  /* 0x0000000000027919 */ /* 0x000e620000002200 */
[----:B------:R-:W2:Y:S06]  /*0020*/  LDCU UR7, c[0x0][0x2fc] ;  /* 0x00005f80ff0777ac */ /* 0x000eac0008000800 */
[----:B------:R-:W3:Y:S01]  /*0030*/  LDC R5, c[0x0][0x360] ;  /* 0x0000d800ff057b82 */ /* 0x000ee20000000800 */
[----:B0-----:R-:W-:Y:S01]  /*0040*/  VIADD R1, R1, 0xfffffff8 ;  /* 0xfffffff801017836 */ /* 0x001fe20000000000 */
[----:B------:R-:W1:Y:S01]  /*0050*/  S2R R3, SR_TID.Z ;  /* 0x0000000000037919 */ /* 0x000e620000002300 */
[----:B------:R-:W0:Y:S01]  /*0060*/  LDCU.64 UR36, c[0x0][0x358] ;  /* 0x00006b00ff2477ac */ /* 0x000e220008000a00 */
[----:B------:R-:W4:Y:S01]  /*0070*/  S2R R0, SR_TID.X ;  /* 0x0000000000007919 */ /* 0x000f220000002100 */
[----:B------:R-:W-:-:S03]  /*0080*/  UMOV UR5, 0x400 ;  /* 0x0000040000057882 */ /* 0x000fc60000000000 */
[----:B------:R-:W1:Y:S08]  /*0090*/  LDC R4, c[0x0][0x364] ;  /* 0x0000d900ff047b82 */ /* 0x000e700000000800 */
[----:B------:R-:W5:Y:S01]  /*00a0*/  S2UR UR6, SR_CgaCtaId ;  /* 0x00000000000679c3 */ /* 0x000f620000008800 */
[----:B-1----:R-:W-:-:S04]  /*00b0*/  IMAD R2, R3, R4, R2 ;  /* 0x0000000403027224 */ /* 0x002fc800078e0202 */
[----:B---3--:R-:W-:Y:S01]  /*00c0*/  IMAD R3, R2, R5, RZ ;  /* 0x0000000502037224 */ /* 0x008fe200078e02ff */
[----:B-----5:R-:W-:-:S04]  /*00d0*/  ULEA UR6, UR6, UR5, 0x18 ;  /* 0x0000000506067291 */ /* 0x020fc8000f8ec0ff */
[----:B----4-:R-:W-:-:S13]  /*00e0*/  LOP3.LUT P0, R3, R3, RZ, R0, 0xfa, !PT ;  /* 0x000000ff03037212 */ /* 0x010fda000780fa00 */
[----:B------:R-:W1:Y:S01]  /*00f0*/  @!P0 LDC R7, c[0x0][0x368] ;  /* 0x0000da00ff078b82 */ /* 0x000e620000000800 */
[----:B------:R-:W-:Y:S01]  /*0100*/  @!P0 IMAD R2, R5, R4, RZ ;  /* 0x0000000405028224 */ /* 0x000fe200078e02ff */
[----:B------:R-:W-:-:S06]  /*0110*/  VOTEU.ALL UP0, P0 ;  /* 0x0000000000ff7886 */ /* 0x000fcc0000000000 */
[----:B------:R-:W3:Y:S01]  /*0120*/  LDC.64 R4, c[0x0][0x380] ;  /* 0x0000e000ff047b82 */ /* 0x000ee20000000a00 */
[----:B-1----:R-:W-:-:S05]  /*0130*/  @!P0 IMAD R2, R2, R7, RZ ;  /* 0x0000000702028224 */ /* 0x002fca00078e02ff */
[----:B------:R-:W-:Y:S01]  /*0140*/  @!P0 R2UR UR4, R2 ;  /* 0x00000000020482ca */ /* 0x000fe200000e0000 */
[----:B---3--:R-:W-:-:S12]  /*0150*/  IMAD.WIDE.U32 R4, R0, 0x4, R4 ;  /* 0x0000000400047825 */ /* 0x008fd800078e0004 */
[----:B------:R-:W-:-:S04]  /*0160*/  @!UP0 UIADD3 UR4, UPT, UPT, -UR4, 0x100000, URZ ;  /* 0x0010000004048890 */ /* 0x000fc8000fffe1ff */
[----:B------:R-:W-:Y:S02]  /*0170*/  @!UP0 USHF.L.U32 UR5, UR4, 0xb, URZ ;  /* 0x0000000b04058899 */ /* 0x000fe400080006ff */
[----:B------:R-:W-:Y:S01]  /*0180*/  @!UP0 USHF.L.U32 UR4, UR4, 0x1, URZ ;  /* 0x0000000104048899 */ /* 0x000fe200080006ff */
[----:B------:R-:W-:-:S11]  /*0190*/  VOTEU.ALL UP0, P0 ;  /* 0x0000000000ff7886 */ /* 0x000fd60000000000 */
[----:B------:R1:W3:Y:S02]  /*01a0*/  @!UP0 SYNCS.EXCH.64 URZ, [UR6], UR4 ;  /* 0x0000000406ff85b2 */ /* 0x0002e40008000100 */
[----:B---3--:R-:W-:Y:S06]  /*01b0*/  BAR.SYNC.DEFER_BLOCKING 0x0 ;  /* 0x0000000000007b1d */ /* 0x008fec0000010000 */
[----:B0-----:R-:W3:Y:S01]  /*01c0*/  LDG.E R2, desc[UR36][R4.64] ;  /* 0x0000002404027981 */ /* 0x001ee2000c1e1900 */
[----:B-1----:R-:W0:Y:S02]  /*01d0*/  LDCU UR4, c[0x0][0x2f8] ;  /* 0x00005f00ff0477ac */ /* 0x002e240008000800 */
[----:B0-----:R-:W-:Y:S01]  /*01e0*/  IADD3 R18, P0, PT, R1, UR4, RZ ;  /* 0x0000000401127c10 */ /* 0x001fe2000ff1e0ff */
[----:B---3--:R-:W-:-:S04]  /*01f0*/  FADD R9, R2, R2 ;  /* 0x0000000202097221 */ /* 0x008fc80000000000 */
[----:B--2---:R-:W-:Y:S01]  /*0200*/  IMAD.X R2, RZ, RZ, UR7, P0 ;  /* 0x00000007ff027e24 */ /* 0x004fe200080e06ff */
[----:B------:R0:W-:Y:S01]  /*0210*/  STG.E desc[UR36][R4.64], R9 ;  /* 0x0000000904007986 */ /* 0x0001e2000c101924 */
[----:B------:R-:W1:Y:S01]  /*0220*/  SYNCS.ARRIVE.TRANS64.A1T0 R6, [UR6], RZ ;  /* 0x000000ffff0679a7 */ /* 0x000e620008100006 */
[----:B0-----:R-:W-:-:S04]  /*0230*/  CS2R R4, SR_GLOBALTIMERLO ;  /* 0x0000000000047805 */ /* 0x001fc80000015200 */
[----:B-1----:R-:W0:Y:S02]  /*0240*/  SYNCS.PHASECHK.TRANS64.TRYWAIT P0, [UR6], R7 ;  /* 0x00000007ff0075a7 */ /* 0x002e240008001106 */
[----:B0-----:R-:W-:Y:S05]  /*0250*/  @P0 BRA `(.L_x_1) ;  /* 0x00000000005c0947 */ /* 0x001fea0003800000 */
[----:B------:R-:W-:-:S05]  /*0260*/  UMOV UR4, URZ ;  /* 0x000000ff00047c82 */ /* 0x000fca0008000000 */
.L_x_4:
[----:B------:R-:W-:-:S11]  /*0270*/  UISETP.GT.AND UP0, UPT, UR4, 0xf, UPT ;  /* 0x0000000f0400788c */ /* 0x000fd6000bf04270 */
[----:B------:R-:W-:Y:S01]  /*0280*/  @!UP0 UIADD3 UR4, UPT, UPT, UR4, 0x1, URZ ;  /* 0x0000000104048890 */ /* 0x000fe2000fffe0ff */
[----:B------:R-:W-:Y:S11]  /*0290*/  BRA.U !UP0, `(.L_x_2) ;  /* 0x0000000108447547 */ /* 0x000ff6000b800000 */
[----:B------:R-:W-:-:S06]  /*02a0*/  CS2R R8, SR_GLOBALTIMERLO ;  /* 0x0000000000087805 */ /* 0x000fcc0000015200 */
[----:B------:R-:W-:-:S05]  /*02b0*/  IADD3 R11, P0, PT, -R4, R8, RZ ;  /* 0x00000008040b7210 */ /* 0x000fca0007f1e1ff */
[----:B------:R-:W-:Y:S01]  /*02c0*/  IMAD.X R9, R9, 0x1, ~R5, P0 ;  /* 0x0000000109097824 */ /* 0x000fe200000e0e05 */
[----:B------:R-:W-:-:S04]  /*02d0*/  ISETP.GE.U32.AND P0, PT, R11, 0x3d0900, PT ;  /* 0x003d09000b00780c */ /* 0x000fc80003f06070 */
[----:B------:R-:W-:-:S13]  /*02e0*/  ISETP.GE.AND.EX P0, PT, R9, RZ, PT, P0 ;  /* 0x000000ff0900720c */ /* 0x000fda0003f06300 */
[----:B------:R-:W-:Y:S05]  /*02f0*/  @!P0 BRA `(.L_x_3) ;  /* 0x0000000000088947 */ /* 0x000fea0003800000 */
[----:B------:R-:W-:Y:S05]  /*0300*/  NANOSLEEP 0xf4240 ;  /* 0x000f42400000795d */ /* 0x000fea0003800000 */
[----:B------:R-:W-:Y:S05]  /*0310*/  BRA `(.L_x_2) ;  /* 0x0000000000247947 */ /* 0x000fea0003800000 */
.L_x_3:
[----:B------:R-:W-:-:S04]  /*0320*/  ISETP.GE.U32.AND P0, PT, R11, 0x9c40, PT ;  /* 0x00009c400b00780c */ /* 0x000fc80003f06070 */
[----:B------:R-:W-:-:S13]  /*0330*/  ISETP.GE.AND.EX P0, PT, R9, RZ, PT, P0 ;  /* 0x000000ff0900720c */ /* 0x000fda0003f06300 */
[----:B------:R-:W-:Y:S05]  /*0340*/  @!P0 BRA `(.L_x_2) ;  /* 0x0000000000188947 */ /* 0x000fea0003800000 */
[----:B------:R-:W-:-:S04]  /*0350*/  SHF.R.S32.HI R8, RZ, 0x1f, R9 ;  /* 0x0000001fff087819 */ /* 0x000fc80000011409 */
[----:B------:R-:W-:-:S04]  /*0360*/  LEA.HI R8, P0, R8, R11, RZ, 0x2 ;  /* 0x0000000b08087211 */ /* 0x000fc800078110ff */
[----:B------:R-:W-:-:S04]  /*0370*/  IADD3.X R9, PT, PT, RZ, R9, RZ, P0, !PT ;  /* 0x00000009ff097210 */ /* 0x000fc800007fe4ff */
[----:B------:R-:W-:-:S04]  /*0380*/  SHF.R.U64 R8, R8, 0x2, R9 ;  /* 0x0000000208087819 */ /* 0x000fc80000001209 */
[----:B------:R-:W-:Y:S05]  /*0390*/  NANOSLEEP R8 ;  /* 0x000000080000735d */ /* 0x000fea0003800000 */
[----:B------:R-:W-:Y:S01]  /*03a0*/  NOP ;  /* 0x0000000000007918 */ /* 0x000fe20000000000 */
.L_x_2:
[----:B------:R-:W0:Y:S02]  /*03b0*/  SYNCS.PHASECHK.TRANS64.TRYWAIT P0, [UR6], R7 ;  /* 0x00000007ff0075a7 */ /* 0x000e240008001106 */
[----:B0-----:R-:W-:Y:S05]  /*03c0*/  @!P0 BRA `(.L_x_4) ;  /* 0xfffffffc00a88947 */ /* 0x001fea000383ffff */
.L_x_1:
[----:B------:R-:W-:-:S13]  /*03d0*/  ISETP.NE.AND P0, PT, R3, RZ, PT ;  /* 0x000000ff0300720c */ /* 0x000fda0003f05270 */
[----:B------:R-:W-:Y:S05]  /*03e0*/  @P0 EXIT ;  /* 0x000000000000094d */ /* 0x000fea0003800000 */
[----:B------:R-:W-:Y:S01]  /*03f0*/  MOV R3, 0x178 ;  /* 0x0000017800037802 */ /* 0x000fe20000000f00 */
[----:B------:R0:W-:Y:S01]  /*0400*/  STL [R1], R0 ;  /* 0x0000000001007387 */ /* 0x0001e20000100800 */
[----:B------:R-:W1:Y:S01]  /*0410*/  LDCU.64 UR4, c[0x4][0x158] ;  /* 0x01002b00ff0477ac */ /* 0x000e620008000a00 */
[----:B------:R-:W-:Y:S01]  /*0420*/  IMAD.MOV.U32 R6, RZ, RZ, R18 ;  /* 0x000000ffff067224 */ /* 0x000fe200078e0012 */
[----:B------:R0:W2:Y:S01]  /*0430*/  LDC.64 R8, c[0x4][R3] ;  /* 0x0100000003087b82 */ /* 0x0000a20000000a00 */
[----:B------:R-:W-:Y:S01]  /*0440*/  MOV R7, R2 ;  /* 0x0000000200077202 */ /* 0x000fe20000000f00 */
[----:B-1----:R-:W-:Y:S02]  /*0450*/  IMAD.U32 R4, RZ, RZ, UR4 ;  /* 0x00000004ff047e24 */ /* 0x002fe4000f8e00ff */
[----:B0-----:R-:W-:-:S07]  /*0460*/  IMAD.U32 R5, RZ, RZ, UR5 ;  /* 0x00000005ff057e24 */ /* 0x001fce000f8e00ff */
[----:B------:R-:W-:-:S07]  /*0470*/  LEPC R20, `(.L_x_5) ;  /* 0x000000001014794e */ /* 0x000fce0000000000 */
[----:B--2---:R-:W-:Y:S05]  /*0480*/  CALL.ABS.NOINC R8 ;  /* 0x0000000008007343 */ /* 0x004fea0003c00000 */
.L_x_5:
[----:B------:R-:W0:Y:S02]  /*0490*/  LDC R0, c[0x0][0x388] ;  /* 0x0000e200ff007b82 */ /* 0x000e240000000800 */
[C---:B0-----:R-:W-:Y:S01]  /*04a0*/  ISETP.GE.AND P0, PT, R0.reuse, 0x2, PT ;  /* 0x000000020000780c */ /* 0x041fe20003f06270 */
[----:B------:R-:W-:-:S12]  /*04b0*/  VIADD R23, R0, 0xffffffff ;  /* 0xffffffff00177836 */ /* 0x000fd80000000000 */
[----:B------:R-:W-:Y:S05]  /*04c0*/  @!P0 BRA `(.L_x_6) ;  /* 0x0000001400d88947 */ /* 0x000fea0003800000 */
[----:B------:R-:W-:Y:S01]  /*04d0*/  VIADD R0, R0, 0xfffffffe ;  /* 0xfffffffe00007836 */ /* 0x000fe20000000000 */
[----:B------:R-:W-:Y:S01]  /*04e0*/  LOP3.LUT R25, R23, 0xf, RZ, 0xc0, !PT ;  /* 0x0000000f17197812 */ /* 0x000fe200078ec0ff */
[----:B------:R-:W-:-:S03]  /*04f0*/  IMAD.MOV.U32 R22, RZ, RZ, RZ ;  /* 0x000000ffff167224 */ /* 0x000fc600078e00ff */
[----:B------:R-:W-:-:S13]  /*0500*/  ISETP.GE.U32.AND P0, PT, R0, 0xf, PT ;  /* 0x0000000f0000780c */ /* 0x000fda0003f06070 */
[----:B------:R-:W-:Y:S05]  /*0510*/  @!P0 BRA `(.L_x_7) ;  /* 0x0000000c00048947 */ /* 0x000fea0003800000 */
[----:B------:R-:W0:Y:S01]  /*0520*/  LDCU.64 UR4, c[0x0][0x380] ;  /* 0x00007000ff0477ac */ /* 0x000e220008000a00 */
[----:B------:R-:W-:Y:S01]  /*0530*/  LOP3.LUT R22, R23, 0xfffffff0, RZ, 0xc0, !PT ;  /* 0xfffffff017167812 */ /* 0x000fe200078ec0ff */
[----:B------:R-:W-:Y:S03]  /*0540*/  BSSY.RECONVERGENT B6, `(.L_x_7) ;  /* 0x00000be000067945 */ /* 0x000fe60003800200 */
[----:B------:R-:W-:Y:S01]  /*0550*/  IADD3 R24, PT, PT, -R22, RZ, RZ ;  /* 0x000000ff16187210 */ /* 0x000fe20007ffe1ff */
[----:B0-----:R-:W-:-:S04]  /*0560*/  UIADD3 UR4, UP0, UPT, UR4, 0x20, URZ ;  /* 0x0000002004047890 */ /* 0x001fc8000ff1e0ff */
[----:B------:R-:W-:Y:S02]  /*0570*/  UIADD3.X UR5, UPT, UPT, URZ, UR5, URZ, UP0, !UPT ;  /* 0x00000005ff057290 */ /* 0x000fe400087fe4ff */
[----:B------:R-:W-:-:S04]  /*0580*/  IMAD.U32 R16, RZ, RZ, UR4 ;  /* 0x00000004ff107e24 */ /* 0x000fc8000f8e00ff */
[----:B------:R-:W-:-:S07]  /*0590*/  IMAD.U32 R17, RZ, RZ, UR5 ;  /* 0x00000005ff117e24 */ /* 0x000fce000f8e00ff */
.L_x_24:
[----:B------:R-:W2:Y:S01]  /*05a0*/  LDG.E R0, desc[UR36][R16.64+-0x20] ;  /* 0xffffe02410007981 */ /* 0x000ea2000c1e1900 */
[----:B------:R-:W-:Y:S01]  /*05b0*/  MOV R19, 0x178 ;  /* 0x0000017800137802 */ /* 0x000fe20000000f00 */
[----:B------:R-:W0:Y:S01]  /*05c0*/  LDCU.64 UR4, c[0x4][0x160] ;  /* 0x01002c00ff0477ac */ /* 0x000e220008000a00 */
[----:B------:R-:W-:Y:S02]  /*05d0*/  VIADD R24, R24, 0x10 ;  /* 0x0000001018187836 */ /* 0x000fe40000000000 */
[----:B------:R1:W3:Y:S01]  /*05e0*/  LDC.64 R8, c[0x4][R19] ;  /* 0x0100000013087b82 */ /* 0x0002e20000000a00 */
[----:B------:R-:W-:Y:S02]  /*05f0*/  IMAD.MOV.U32 R6, RZ, RZ, R18 ;  /* 0x000000ffff067224 */ /* 0x000fe400078e0012 */
[----:B------:R-:W-:Y:S01]  /*0600*/  ISETP.NE.AND P0, PT, R24, RZ, PT ;  /* 0x000000ff1800720c */ /* 0x000fe20003f05270 */
[----:B------:R-:W-:-:S03]  /*0610*/  IMAD.MOV.U32 R7, RZ, RZ, R2 ;  /* 0x000000ffff077224 */ /* 0x000fc600078e0002 */
[----:B------:R-:W-:Y:S02]  /*0620*/  P2R R26, PR, RZ, 0x1 ;  /* 0x00000001ff1a7803 */ /* 0x000fe40000000000 */
[----:B0-----:R-:W-:Y:S01]  /*0630*/  MOV R4, UR4 ;  /* 0x0000000400047c02 */ /* 0x001fe20008000f00 */
[----:B------:R-:W-:Y:S01]  /*0640*/  IMAD.U32 R5, RZ, RZ, UR5 ;  /* 0x00000005ff057e24 */ /* 0x000fe2000f8e00ff */
[----:B--2---:R-:W0:Y:S02]  /*0650*/  F2F.F64.F32 R10, R0 ;  /* 0x00000000000a7310 */ /* 0x004e240000201800 */
[----:B0--3--:R1:W-:Y:S04]  /*0660*/  STL.64 [R1], R10 ;  /* 0x0000000a01007387 */ /* 0x0093e80000100a00 */
[----:B------:R-:W-:-:S07]  /*0670*/  LEPC R20, `(.L_x_8) ;  /* 0x000000001014794e */ /* 0x000fce0000000000 */
[----:B-1----:R-:W-:Y:S05]  /*0680*/  CALL.ABS.NOINC R8 ;  /* 0x0000000008007343 */ /* 0x002fea0003c00000 */
.L_x_8:
[----:B------:R-:W2:Y:S01]  /*0690*/  LDG.E R0, desc[UR36][R16.64+-0x1c] ;  /* 0xffffe42410007981 */ /* 0x000ea2000c1e1900 */
[----:B------:R0:W1:Y:S01]  /*06a0*/  LDC.64 R8, c[0x4][R19] ;  /* 0x0100000013087b82 */ /* 0x0000620000000a00 */
[----:B------:R-:W3:Y:S01]  /*06b0*/  LDCU.64 UR4, c[0x4][0x160] ;  /* 0x01002c00ff0477ac */ /* 0x000ee20008000a00 */
[----:B------:R-:W-:Y:S02]  /*06c0*/  IMAD.MOV.U32 R6, RZ, RZ, R18 ;  /* 0x000000ffff067224 */ /* 0x000fe400078e0012 */
[----:B------:R-:W-:Y:S01]  /*06d0*/  IMAD.MOV.U32 R7, RZ, RZ, R2 ;  /* 0x000000ffff077224 */ /* 0x000fe200078e0002 */
[----:B---3--:R-:W-:Y:S01]  /*06e0*/  MOV R4, UR4 ;  /* 0x0000000400047c02 */ /* 0x008fe20008000f00 */
[----:B------:R-:W-:Y:S01]  /*06f0*/  IMAD.U32 R5, RZ, RZ, UR5 ;  /* 0x00000005ff057e24 */ /* 0x000fe2000f8e00ff */
[----:B--2---:R-:W2:Y:S02]  /*0700*/  F2F.F64.F32 R10, R0 ;  /* 0x00000000000a7310 */ /* 0x004ea40000201800 */
[----:B-12---:R0:W-:Y:S04]  /*0710*/  STL.64 [R1], R10 ;  /* 0x0000000a01007387 */ /* 0x0061e80000100a00 */
[----:B------:R-:W-:-:S07]  /*0720*/  LEPC R20, `(.L_x_9) ;  /* 0x000000001014794e */ /* 0x000fce0000000000 */
[----:B0-----:R-:W-:Y:S05]  /*0730*/  CALL.ABS.NOINC R8 ;  /* 0x0000000008007343 */ /* 0x001fea0003c00000 */
.L_x_9:
        /* <DEDUP_REMOVED lines=11> */
.L_x_10:
        /* <DEDUP_REMOVED lines=11> */
.L_x_11:
        /* <DEDUP_REMOVED lines=11> */
.L_x_12:
        /* <DEDUP_REMOVED lines=11> */
.L_x_13:
        /* <DEDUP_REMOVED lines=11> */
.L_x_14:
        /* <DEDUP_REMOVED lines=11> */
.L_x_15:
        /* <DEDUP_REMOVED lines=11> */
.L_x_16:
        /* <DEDUP_REMOVED lines=11> */
.L_x_17:
        /* <DEDUP_REMOVED lines=11> */
.L_x_18:
        /* <DEDUP_REMOVED lines=11> */
.L_x_19:
[----:B------:R-:W2:Y:S01]  /*0e20*/  LDG.E R0, desc[UR36][R16.64+0x10] ;  /* 0x0000102410007981 */ /* 0x000ea2000c1e1900 */
[----:B------:R0:W1:Y:S01]  /*0e30*/  LDC.64 R8, c[0x4][R19] ;  /* 0x0100000013087b82 */ /* 0x0000620000000a00 */
[----:B------:R-:W3:Y:S01]  /*0e40*/  LDCU.64 UR4, c[0x4][0x160] ;  /* 0x01002c00ff0477ac */ /* 0x000ee20008000a00 */
[----:B------:R-:W-:Y:S01]  /*0e50*/  IMAD.MOV.U32 R6, RZ, RZ, R18 ;  /* 0x000000ffff067224 */ /* 0x000fe200078e0012 */
[----:B------:R-:W-:Y:S02]  /*0e60*/  MOV R7, R2 ;  /* 0x0000000200077202 */ /* 0x000fe40000000f00 */
[----:B---3--:R-:W-:Y:S01]  /*0e70*/  MOV R4, UR4 ;  /* 0x0000000400047c02 */ /* 0x008fe20008000f00 */
[----:B------:R-:W-:Y:S01]  /*0e80*/  IMAD.U32 R5, RZ, RZ, UR5 ;  /* 0x00000005ff057e24 */ /* 0x000fe2000f8e00ff */
[----:B--2---:R-:W2:Y:S02]  /*0e90*/  F2F.F64.F32 R10, R0 ;  /* 0x00000000000a7310 */ /* 0x004ea40000201800 */
[----:B-12---:R0:W-:Y:S04]  /*0ea0*/  STL.64 [R1], R10 ;  /* 0x0000000a01007387 */ /* 0x0061e80000100a00 */
[----:B------:R-:W-:-:S07]  /*0eb0*/  LEPC R20, `(.L_x_20) ;  /* 0x000000001014794e */ /* 0x000fce0000000000 */
[----:B0-----:R-:W-:Y:S05]  /*0ec0*/  CALL.ABS.NOINC R8 ;  /* 0x0000000008007343 */ /* 0x001fea0003c00000 */
.L_x_20:
[----:B------:R-:W2:Y:S01]  /*0ed0*/  LDG.E R0, desc[UR36][R16.64+0x14] ;  /* 0x0000142410007981 */ /* 0x000ea2000c1e1900 */
[----:B------:R0:W1:Y:S01]  /*0ee0*/  LDC.64 R8, c[0x4][R19] ;  /* 0x0100000013087b82 */ /* 0x0000620000000a00 */
[----:B------:R-:W3:Y:S01]  /*0ef0*/  LDCU.64 UR4, c[0x4][0x160] ;  /* 0x01002c00ff0477ac */ /* 0x000ee20008000a00 */
[----:B------:R-:W-:Y:S01]  /*0f00*/  MOV R6, R18 ;  /* 0x0000001200067202 */ /* 0x000fe20000000f00 */
[----:B------:R-:W-:Y:S02]  /*0f10*/  IMAD.MOV.U32 R7, RZ, RZ, R2 ;  /* 0x000000ffff077224 */ /* 0x000fe400078e0002 */
[----:B---3--:R-:W-:Y:S02]  /*0f20*/  IMAD.U32 R4, RZ, RZ, UR4 ;  /* 0x00000004ff047e24 */ /* 0x008fe4000f8e00ff */
[----:B------:R-:W-:Y:S01]  /*0f30*/  IMAD.U32 R5, RZ, RZ, UR5 ;  /* 0x00000005ff057e24 */ /* 0x000fe2000f8e00ff */
[----:B--2---:R-:W2:Y:S02]  /*0f40*/  F2F.F64.F32 R10, R0 ;  /* 0x00000000000a7310 */ /* 0x004ea40000201800 */
[----:B-12---:R0:W-:Y:S04]  /*0f50*/  STL.64 [R1], R10 ;  /* 0x0000000a01007387 */ /* 0x0061e80000100a00 */
[----:B------:R-:W-:-:S07]  /*0f60*/  LEPC R20, `(.L_x_21) ;  /* 0x000000001014794e */ /* 0x000fce0000000000 */
[----:B0-----:R-:W-:Y:S05]  /*0f70*/  CALL.ABS.NOINC R8 ;  /* 0x0000000008007343 */ /* 0x001fea0003c00000 */
.L_x_21:
[----:B------:R-:W2:Y:S01]  /*0f80*/  LDG.E R0, desc[UR36][R16.64+0x18] ;  /* 0x0000182410007981 */ /* 0x000ea2000c1e1900 */
[----:B------:R0:W1:Y:S01]  /*0f90*/  LDC.64 R8, c[0x4][R19] ;  /* 0x0100000013087b82 */ /* 0x0000620000000a00 */
[----:B------:R-:W3:Y:S01]  /*0fa0*/  LDCU.64 UR4, c[0x4][0x160] ;  /* 0x01002c00ff0477ac */ /* 0x000ee20008000a00 */
[----:B------:R-:W-:Y:S02]  /*0fb0*/  IMAD.MOV.U32 R6, RZ, RZ, R18 ;  /* 0x000000ffff067224 */ /* 0x000fe400078e0012 */
[----:B------:R-:W-:Y:S02]  /*0fc0*/  IMAD.MOV.U32 R7, RZ, RZ, R2 ;  /* 0x000000ffff077224 */ /* 0x000fe400078e0002 */
[----:B---3--:R-:W-:Y:S01]  /*0fd0*/  IMAD.U32 R4, RZ, RZ, UR4 ;  /* 0x00000004ff047e24 */ /* 0x008fe2000f8e00ff */
[----:B------:R-:W-:Y:S01]  /*0fe0*/  MOV R5, UR5 ;  /* 0x0000000500057c02 */ /* 0x000fe20008000f00 */
[----:B--2---:R-:W2:Y:S02]  /*0ff0*/  F2F.F64.F32 R10, R0 ;  /* 0x00000000000a7310 */ /* 0x004ea40000201800 */
[----:B-12---:R0:W-:Y:S04]  /*1000*/  STL.64 [R1], R10 ;  /* 0x0000000a01007387 */ /* 0x0061e80000100a00 */
[----:B------:R-:W-:-:S07]  /*1010*/  LEPC R20, `(.L_x_22) ;  /* 0x000000001014794e */ /* 0x000fce0000000000 */
[----:B0-----:R-:W-:Y:S05]  /*1020*/  CALL.ABS.NOINC R8 ;  /* 0x0000000008007343 */ /* 0x001fea0003c00000 */
.L_x_22:
        /* <DEDUP_REMOVED lines=11> */
.L_x_23:
[----:B------:R-:W-:Y:S02]  /*10e0*/  ISETP.NE.AND P6, PT, R26, RZ, PT ;  /* 0x000000ff1a00720c */ /* 0x000fe40003fc5270 */
[----:B------:R-:W-:-:S05]  /*10f0*/  IADD3 R16, P0, PT, R16, 0x40, RZ ;  /* 0x0000004010107810 */ /* 0x000fca0007f1e0ff */
[----:B------:R-:W-:-:S06]  /*1100*/  IMAD.X R17, RZ, RZ, R17, P0 ;  /* 0x000000ffff117224 */ /* 0x000fcc00000e0611 */
[----:B------:R-:W-:Y:S05]  /*1110*/  @P6 BRA `(.L_x_24) ;  /* 0xfffffff400206947 */ /* 0x000fea000383ffff */
[----:B------:R-:W-:Y:S05]  /*1120*/  BSYNC.RECONVERGENT B6 ;  /* 0x0000000000067941 */ /* 0x000fea0003800200 */
.L_x_7:
[----:B------:R-:W-:Y:S01]  /*1130*/  ISETP.NE.AND P0, PT, R25, RZ, PT ;  /* 0x000000ff1900720c */ /* 0x000fe20003f05270 */
[----:B------:R-:W-:-:S12]  /*1140*/  BSSY.RECONVERGENT B6, `(.L_x_6) ;  /* 0x00000ae000067945 */ /* 0x000fd80003800200 */
[----:B------:R-:W-:Y:S05]  /*1150*/  @!P0 BRA `(.L_x_25) ;  /* 0x0000000800b08947 */ /* 0x000fea0003800000 */
[----:B------:R-:W-:Y:S02]  /*1160*/  ISETP.GE.U32.AND P0, PT, R25, 0x8, PT ;  /* 0x000000081900780c */ /* 0x000fe40003f06070 */
[----:B------:R-:W-:-:S11]  /*1170*/  LOP3.LUT R24, R23, 0x7, RZ, 0xc0, !PT ;  /* 0x0000000717187812 */ /* 0x000fd600078ec0ff */
[----:B------:R-:W-:Y:S05]  /*1180*/  @!P0 BRA `(.L_x_26) ;  /* 0x0000000400708947 */ /* 0x000fea0003800000 */
[----:B------:R-:W0:Y:S01]  /*1190*/  LDC.64 R16, c[0x0][0x380] ;  /* 0x0000e000ff107b82 */ /* 0x000e220000000a00 */
[----:B------:R-:W-:Y:S01]  /*11a0*/  MOV R19, 0x178 ;  /* 0x0000017800137802 */ /* 0x000fe20000000f00 */
[----:B------:R-:W1:Y:S01]  /*11b0*/  LDCU.64 UR4, c[0x4][0x160] ;  /* 0x01002c00ff0477ac */ /* 0x000e620008000a00 */
[----:B0-----:R-:W-:-:S05]  /*11c0*/  IMAD.WIDE.U32 R16, R22, 0x4, R16 ;  /* 0x0000000416107825 */ /* 0x001fca00078e0010 */
[----:B------:R-:W2:Y:S01]  /*11d0*/  LDG.E R0, desc[UR36][R16.64] ;  /* 0x0000002410007981 */ /* 0x000ea2000c1e1900 */
[----:B------:R0:W3:Y:S01]  /*11e0*/  LDC.64 R8, c[0x4][R19] ;  /* 0x0100000013087b82 */ /* 0x0000e20000000a00 */
[----:B-1----:R-:W-:Y:S01]  /*11f0*/  IMAD.U32 R4, RZ, RZ, UR4 ;  /* 0x00000004ff047e24 */ /* 0x002fe2000f8e00ff */
[----:B------:R-:W-:Y:S01]  /*1200*/  MOV R5, UR5 ;  /* 0x0000000500057c02 */ /* 0x000fe20008000f00 */
[----:B------:R-:W-:Y:S02]  /*1210*/  IMAD.MOV.U32 R6, RZ, RZ, R18 ;  /* 0x000000ffff067224 */ /* 0x000fe400078e0012 */
[----:B------:R-:W-:Y:S01]  /*1220*/  IMAD.MOV.U32 R7, RZ, RZ, R2 ;  /* 0x000000ffff077224 */ /* 0x000fe200078e0002 */
[----:B--2---:R-:W1:Y:S02]  /*1230*/  F2F.F64.F32 R10, R0 ;  /* 0x00000000000a7310 */ /* 0x004e640000201800 */
[----:B-1-3--:R0:W-:Y:S04]  /*1240*/  STL.64 [R1], R10 ;  /* 0x0000000a01007387 */ /* 0x00a1e80000100a00 */
[----:B------:R-:W-:-:S07]  /*1250*/  LEPC R20, `(.L_x_27) ;  /* 0x000000001014794e */ /* 0x000fce0000000000 */
[----:B0-----:R-:W-:Y:S05]  /*1260*/  CALL.ABS.NOINC R8 ;  /* 0x0000000008007343 */ /* 0x001fea0003c00000 */
.L_x_27:
        /* <DEDUP_REMOVED lines=11> */
.L_x_28:
        /* <DEDUP_REMOVED lines=11> */
.L_x_29:
        /* <DEDUP_REMOVED lines=11> */
.L_x_30:
        /* <DEDUP_REMOVED lines=11> */
.L_x_31:
        /* <DEDUP_REMOVED lines=11> */
.L_x_32:
        /* <DEDUP_REMOVED lines=11> */
.L_x_33:
        /* <DEDUP_REMOVED lines=11> */
.L_x_34:
[----:B------:R-:W-:-:S07]  /*1740*/  VIADD R22, R22, 0x8 ;  /* 0x0000000816167836 */ /* 0x000fce0000000000 */
.L_x_26:
[----:B------:R-:W-:-:S13]  /*1750*/  ISETP.NE.AND P0, PT, R24, RZ, PT ;  /* 0x000000ff1800720c */ /* 0x000fda0003f05270 */
        /* <DEDUP_REMOVED lines=18> */
.L_x_36:
        /* <DEDUP_REMOVED lines=11> */
.L_x_37:
        /* <DEDUP_REMOVED lines=11> */
.L_x_38:
        /* <DEDUP_REMOVED lines=11> */
.L_x_39:
[----:B------:R-:W-:-:S07]  /*1a90*/  IADD3 R22, PT, PT, R22, 0x4, RZ ;  /* 0x0000000416167810 */ /* 0x000fce0007ffe0ff */
.L_x_35:
[----:B------:R-:W-:-:S13]  /*1aa0*/  ISETP.NE.AND P0, PT, R24, RZ, PT ;  /* 0x000000ff1800720c */ /* 0x000fda0003f05270 */
[----:B------:R-:W-:Y:S05]  /*1ab0*/  @!P0 BRA `(.L_x_25) ;  /* 0x0000000000588947 */ /* 0x000fea0003800000 */
[----:B------:R-:W0:Y:S01]  /*1ac0*/  LDC.64 R16, c[0x0][0x380] ;  /* 0x0000e000ff107b82 */ /* 0x000e220000000a00 */
[----:B------:R-:W-:Y:S02]  /*1ad0*/  IMAD.MOV R24, RZ, RZ, -R24 ;  /* 0x000000ffff187224 */ /* 0x000fe400078e0a18 */
[----:B0-----:R-:W-:-:S07]  /*1ae0*/  IMAD.WIDE.U32 R16, R22, 0x4, R16 ;  /* 0x0000000416107825 */ /* 0x001fce00078e0010 */
.L_x_41:
[----:B------:R-:W2:Y:S01]  /*1af0*/  LDG.E R0, desc[UR36][R16.64] ;  /* 0x0000002410007981 */ /* 0x000ea2000c1e1900 */
[----:B------:R-:W-:Y:S01]  /*1b00*/  MOV R8, 0x178 ;  /* 0x0000017800087802 */ /* 0x000fe20000000f00 */
[----:B------:R-:W0:Y:S01]  /*1b10*/  LDCU.64 UR4, c[0x4][0x160] ;  /* 0x01002c00ff0477ac */ /* 0x000e220008000a00 */
[----:B------:R-:W-:Y:S01]  /*1b20*/  VIADD R24, R24, 0x1 ;  /* 0x0000000118187836 */ /* 0x000fe20000000000 */
[----:B------:R-:W-:Y:S01]  /*1b30*/  MOV R7, R2 ;  /* 0x0000000200077202 */ /* 0x000fe20000000f00 */
[----:B------:R-:W-:Y:S02]  /*1b40*/  IMAD.MOV.U32 R6, RZ, RZ, R18 ;  /* 0x000000ffff067224 */ /* 0x000fe400078e0012 */
[----:B------:R-:W1:Y:S01]  /*1b50*/  LDC.64 R8, c[0x4][R8] ;  /* 0x0100000008087b82 */ /* 0x000e620000000a00 */
[----:B------:R-:W-:Y:S02]  /*1b60*/  ISETP.NE.AND P0, PT, R24, RZ, PT ;  /* 0x000000ff1800720c */ /* 0x000fe40003f05270 */
[----:B0-----:R-:W-:Y:S01]  /*1b70*/  MOV R4, UR4 ;  /* 0x0000000400047c02 */ /* 0x001fe20008000f00 */
[----:B------:R-:W-:Y:S01]  /*1b80*/  IMAD.U32 R5, RZ, RZ, UR5 ;  /* 0x00000005ff057e24 */ /* 0x000fe2000f8e00ff */
[----:B--2---:R0:W2:Y:S02]  /*1b90*/  F2F.F64.F32 R10, R0 ;  /* 0x00000000000a7310 */ /* 0x0040a40000201800 */
[----:B0-----:R-:W-:Y:S01]  /*1ba0*/  P2R R0, PR, RZ, 0x1 ;  /* 0x00000001ff007803 */ /* 0x001fe20000000000 */
[----:B-12---:R0:W-:Y:S06]  /*1bb0*/  STL.64 [R1], R10 ;  /* 0x0000000a01007387 */ /* 0x0061ec0000100a00 */
[----:B------:R-:W-:-:S07]  /*1bc0*/  LEPC R20, `(.L_x_40) ;  /* 0x000000001014794e */ /* 0x000fce0000000000 */
[----:B0-----:R-:W-:Y:S05]  /*1bd0*/  CALL.ABS.NOINC R8 ;  /* 0x0000000008007343 */ /* 0x001fea0003c00000 */
.L_x_40:
[----:B------:R-:W-:Y:S02]  /*1be0*/  ISETP.NE.AND P6, PT, R24, RZ, PT ;  /* 0x000000ff1800720c */ /* 0x000fe40003fc5270 */
[----:B------:R-:W-:-:S05]  /*1bf0*/  IADD3 R16, P0, PT, R16, 0x4, RZ ;  /* 0x0000000410107810 */ /* 0x000fca0007f1e0ff */
[----:B------:R-:W-:-:S06]  /*1c00*/  IMAD.X R17, RZ, RZ, R17, P0 ;  /* 0x000000ffff117224 */ /* 0x000fcc00000e0611 */
[----:B------:R-:W-:Y:S05]  /*1c10*/  @P6 BRA `(.L_x_41) ;  /* 0xfffffffc00b46947 */ /* 0x000fea000383ffff */
.L_x_25:
[----:B------:R-:W-:Y:S05]  /*1c20*/  BSYNC.RECONVERGENT B6 ;  /* 0x0000000000067941 */ /* 0x000fea0003800200 */
.L_x_6:
[----:B------:R-:W0:Y:S01]  /*1c30*/  LDC.64 R8, c[0x0][0x380] ;  /* 0x0000e000ff087b82 */ /* 0x000e220000000a00 */
[----:B------:R-:W-:Y:S01]  /*1c40*/  MOV R16, 0x178 ;  /* 0x0000017800107802 */ /* 0x000fe20000000f00 */
[----:B------:R-:W1:Y:S01]  /*1c50*/  LDCU.64 UR4, c[0x4][0x168] ;  /* 0x01002d00ff0477ac */ /* 0x000e620008000a00 */
[----:B0-----:R-:W-:-:S06]  /*1c60*/  IMAD.WIDE R8, R23, 0x4, R8 ;  /* 0x0000000417087825 */ /* 0x001fcc00078e0208 */
        /* <DEDUP_REMOVED lines=10> */
.L_x_42:
[----:B------:R-:W0:Y:S01]  /*1d10*/  LDC.64 R16, c[0x4][R16] ;  /* 0x0100000010107b82 */ /* 0x000e220000000a00 */
[----:B------:R-:W1:Y:S01]  /*1d20*/  LDCU.64 UR4, c[0x4][0x170] ;  /* 0x01002e00ff0477ac */ /* 0x000e620008000a00 */
[----:B------:R-:W-:Y:S02]  /*1d30*/  CS2R R6, SRZ ;  /* 0x0000000000067805 */ /* 0x000fe4000001ff00 */
[----:B-1----:R-:W-:Y:S01]  /*1d40*/  MOV R4, UR4 ;  /* 0x0000000400047c02 */ /* 0x002fe20008000f00 */
[----:B------:R-:W-:-:S07]  /*1d50*/  IMAD.U32 R5, RZ, RZ, UR5 ;  /* 0x00000005ff057e24 */ /* 0x000fce000f8e00ff */
[----:B------:R-:W-:-:S07]  /*1d60*/  LEPC R20, `(.L_x_43) ;  /* 0x000000001014794e */ /* 0x000fce0000000000 */
[----:B0-----:R-:W-:Y:S05]  /*1d70*/  CALL.ABS.NOINC R16 ;  /* 0x0000000010007343 */ /* 0x001fea0003c00000 */
.L_x_43:
[----:B------:R-:W-:Y:S05]  /*1d80*/  EXIT ;  /* 0x000000000000794d */ /* 0x000fea0003800000 */
.L_x_44:
        /* <DEDUP_REMOVED lines=15> */
.L_x_46:


//--------------------- .nv.global.init           --------------------------
	.section	.nv.global.init,"aw",@progbits
.nv.global.init:
	.type		$str$3,@object
	.size		$str$3,($str$2 - $str$3)
$str$3:
        /*0000*/ 	.byte	0x0a, 0x0a, 0x00
	.type		$str$2,@object
	.size		$str$2,($str$1 - $str$2)
$str$2:
        /*0003*/ 	.byte	0x25, 0x2e, 0x32, 0x66, 0x00
	.type		$str$1,@object
	.size		$str$1,($str - $str$1)
$str$1:
        /*0008*/ 	.byte	0x25, 0x2e, 0x32, 0x66, 0x20, 0x00
	.type		$str,@object
	.size		$str,(.L_43 - $str)
$str:
        /*000e*/ 	.byte	0x74, 0x68, 0x72, 0x65, 0x61, 0x64, 0x20, 0x25, 0x64, 0x3a, 0x20, 0x00
.L_43:


//--------------------- .nv.shared.reserved.0     --------------------------
	.section	.nv.shared.reserved.0,"aw",@nobits
	.weak		__nv_reservedSMEM_offset_0_alias
	.size		__nv_reservedSMEM_offset_0_alias, 0, 64
	.other		__nv_reservedSMEM_offset_0_alias,@"STO_CUDA_RESERVED_SHARED STV_DEFAULT"
__nv_reservedSMEM_offset_0_alias:
	.zero		0
	.zero		64


//--------------------- .nv.global                --------------------------
	.section	.nv.global,"aw",@nobits
.nv.global:
	.type		_ZN34_INTERNAL_c7c2845a_4_k_cu_5c1f3a496thrust24THRUST_300001_SM_1000_NS3seqE,@object
	.size		_ZN34_INTERNAL_c7c2845a_4_k_cu_5c1f3a496thrust24THRUST_300001_SM_1000_NS3seqE,(_ZN34_INTERNAL_c7c2845a_4_k_cu_5c1f3a494cuda3std3__48in_placeE - _ZN34_INTERNAL_c7c2845a_4_k_cu_5c1f3a496thrust24THRUST_300001_SM_1000_NS3seqE)
_ZN34_INTERNAL_c7c2845a_4_k_cu_5c1f3a496thrust24THRUST_300001_SM_1000_NS3seqE:
	.zero		1
	.type		_ZN34_INTERNAL_c7c2845a_4_k_cu_5c1f3a494cuda3std3__48in_placeE,@object
	.size		_ZN34_INTERNAL_c7c2845a_4_k_cu_5c1f3a494cuda3std3__48in_placeE,(_ZN34_INTERNAL_c7c2845a_4_k_cu_5c1f3a494cuda3std6ranges3__45__cpo4sizeE - _ZN34_INTERNAL_c7c2845a_4_k_cu_5c1f3a494cuda3std3__48in_placeE)
_ZN34_INTERNAL_c7c2845a_4_k_cu_5c1f3a494cuda3std3__48in_placeE:
	.zero		1
	.type		_ZN34_INTERNAL_c7c2845a_4_k_cu_5c1f3a494cuda3std6ranges3__45__cpo4sizeE,@object
	.size		_ZN34_INTERNAL_c7c2845a_4_k_cu_5c1f3a494cuda3std6ranges3__45__cpo4sizeE,(_ZN34_INTERNAL_c7c2845a_4_k_cu_5c1f3a496thrust24THRUST_300001_SM_1000_NS12placeholders2_3E - _ZN34_INTERNAL_c7c2845a_4_k_cu_5c1f3a494cuda3std6ranges3__45__cpo4sizeE)
_ZN34_INTERNAL_c7c2845a_4_k_cu_5c1f3a494cuda3std6ranges3__45__cpo4sizeE:
	.zero		1
	.type		_ZN34_INTERNAL_c7c2845a_4_k_cu_5c1f3a496thrust24THRUST_300001_SM_1000_NS12placeholders2_3E,@object
	.size		_ZN34_INTERNAL_c7c2845a_4_k_cu_5c1f3a496thrust24THRUST_300001_SM_1000_NS12placeholders2_3E,(_ZN34_INTERNAL_c7c2845a_4_k_cu_5c1f3a494cuda3std3__45__cpo6cbeginE - _ZN34_INTERNAL_c7c2845a_4_k_cu_5c1f3a496thrust24THRUST_300001_SM_1000_NS12placeholders2_3E)
_ZN34_INTERNAL_c7c2845a_4_k_cu_5c1f3a496thrust24THRUST_300001_SM_1000_NS12placeholders2_3E:
	.zero		1
	.type		_ZN34_INTERNAL_c7c2845a_4_k_cu_5c1f3a494cuda3std3__45__cpo6cbeginE,@object
	.size		_ZN34_INTERNAL_c7c2845a_4_k_cu_5c1f3a494cuda3std3__45__cpo6cbeginE,(_ZN34_INTERNAL_c7c2845a_4_k_cu_5c1f3a494cuda3std6ranges3__45__cpo6cbeginE - _ZN34_INTERNAL_c7c2845a_4_k_cu_5c1f3a494cuda3std3__45__cpo6cbeginE)
_ZN34_INTERNAL_c7c2845a_4_k_cu_5c1f3a494cuda3std3__45__cpo6cbeginE:
	.zero		1
	.type		_ZN34_INTERNAL_c7c2845a_4_k_cu_5c1f3a494cuda3std6ranges3__45__cpo6cbeginE,@object
	.size		_ZN34_INTERNAL_c7c2845a_4_k_cu_5c1f3a494cuda3std6ranges3__45__cpo6cbeginE,(_ZN34_INTERNAL_c7c2845a_4_k_cu_5c1f3a496thrust24THRUST_300001_SM_1000_NS12placeholders2_7E - _ZN34_INTERNAL_c7c2845a_4_k_cu_5c1f3a494cuda3std6ranges3__45__cpo6cbeginE)
_ZN34_INTERNAL_c7c2845a_4_k_cu_5c1f3a494cuda3std6ranges3__45__cpo6cbeginE:
	.zero		1
	.type		_ZN34_INTERNAL_c7c2845a_4_k_cu_5c1f3a496thrust24THRUST_300001_SM_1000_NS12placeholders2_7E,@object
	.size		_ZN34_INTERNAL_c7c2845a_4_k_cu_5c1f3a496thrust24THRUST_300001_SM_1000_NS12placeholders2_7E,(_ZN34_INTERNAL_c7c2845a_4_k_cu_5c1f3a494cuda3std3__45__cpo7crbeginE - _ZN34_INTERNAL_c7c2845a_4_k_cu_5c1f3a496thrust24THRUST_300001_SM_1000_NS12placeholders2_7E)
_ZN34_INTERNAL_c7c2845a_4_k_cu_5c1f3a496thrust24THRUST_300001_SM_1000_NS12placeholders2_7E:
	.zero		1
	.type		_ZN34_INTERNAL_c7c2845a_4_k_cu_5c1f3a494cuda3std3__45__cpo7crbeginE,@object
	.size		_ZN34_INTERNAL_c7c2845a_4_k_cu_5c1f3a494cuda3std3__45__cpo7crbeginE,(_ZN34_INTERNAL_c7c2845a_4_k_cu_5c1f3a494cuda3std6ranges3__45__cpo4nextE - _ZN34_INTERNAL_c7c2845a_4_k_cu_5c1f3a494cuda3std3__45__cpo7crbeginE)
_ZN34_INTERNAL_c7c2845a_4_k_cu_5c1f3a494cuda3std3__45__cpo7crbeginE:
	.zero		1
	.type		_ZN34_INTERNAL_c7c2845a_4_k_cu_5c1f3a494cuda3std6ranges3__45__cpo4nextE,@object
	.size		_ZN34_INTERNAL_c7c2845a_4_k_cu_5c1f3a494cuda3std6ranges3__45__cpo4nextE,(_ZN34_INTERNAL_c7c2845a_4_k_cu_5c1f3a494cuda3std6ranges3__45__cpo4swapE - _ZN34_INTERNAL_c7c2845a_4_k_cu_5c1f3a494cuda3std6ranges3__45__cpo4nextE)
_ZN34_INTERNAL_c7c2845a_4_k_cu_5c1f3a494cuda3std6ranges3__45__cpo4nextE:
	.zero		1
	.type		_ZN34_INTERNAL_c7c2845a_4_k_cu_5c1f3a494cuda3std6ranges3__45__cpo4swapE,@object
	.size		_ZN34_INTERNAL_c7c2845a_4_k_cu_5c1f3a494cuda3std6ranges3__45__cpo4swapE,(_ZN34_INTERNAL_c7c2845a_4_k_cu_5c1f3a496thrust24THRUST_300001_SM_1000_NS8cuda_cub10par_nosyncE - _ZN34_INTERNAL_c7c2845a_4_k_cu_5c1f3a494cuda3std6ranges3__45__cpo4swapE)
_ZN34_INTERNAL_c7c2845a_4_k_cu_5c1f3a494cuda3std6ranges3__45__cpo4swapE:
	.zero		1
	.type		_ZN34_INTERNAL_c7c2845a_4_k_cu_5c1f3a496thrust24THRUST_300001_SM_1000_NS8cuda_cub10par_nosyncE,@object
	.size		_ZN34_INTERNAL_c7c2845a_4_k_cu_5c1f3a496thrust24THRUST_300001_SM_1000_NS8cuda_cub10par_nosyncE,(_ZN34_INTERNAL_c7c2845a_4_k_cu_5c1f3a496thrust24THRUST_300001_SM_1000_NS12placeholders2_9E - _ZN34_INTERNAL_c7c2845a_4_k_cu_5c1f3a496thrust24THRUST_300001_SM_1000_NS8cuda_cub10par_nosyncE)
_ZN34_INTERNAL_c7c2845a_4_k_cu_5c1f3a496thrust24THRUST_300001_SM_1000_NS8cuda_cub10par_nosyncE:
	.zero		1
	.type		_ZN34_INTERNAL_c7c2845a_4_k_cu_5c1f3a496thrust24THRUST_300001_SM_1000_NS12placeholders2_9E,@object
	.size		_ZN34_INTERNAL_c7c2845a_4_k_cu_5c1f3a496thrust24THRUST_300001_SM_1000_NS12placeholders2_9E,(_ZN34_INTERNAL_c7c2845a_4_k_cu_5c1f3a494cuda3std3__436_GLOBAL__N__c7c2845a_4_k_cu_5c1f3a496ignoreE - _ZN34_INTERNAL_c7c2845a_4_k_cu_5c1f3a496thrust24THRUST_300001_SM_1000_NS12placeholders2_9E)
_ZN34_INTERNAL_c7c2845a_4_k_cu_5c1f3a496thrust24THRUST_300001_SM_1000_NS12placeholders2_9E:
	.zero		1
	.type		_ZN34_INTERNAL_c7c2845a_4_k_cu_5c1f3a494cuda3std3__436_GLOBAL__N__c7c2845a_4_k_cu_5c1f3a496ignoreE,@object
	.size		_ZN34_INTERNAL_c7c2845a_4_k_cu_5c1f3a494cuda3std3__436_GLOBAL__N__c7c2845a_4_k_cu_5c1f3a496ignoreE,(_ZN34_INTERNAL_c7c2845a_4_k_cu_5c1f3a494cuda3std6ranges3__45__cpo4dataE - _ZN34_INTERNAL_c7c2845a_4_k_cu_5c1f3a494cuda3std3__436_GLOBAL__N__c7c2845a_4_k_cu_5c1f3a496ignoreE)
_ZN34_INTERNAL_c7c2845a_4_k_cu_5c1f3a494cuda3std3__436_GLOBAL__N__c7c2845a_4_k_cu_5c1f3a496ignoreE:
	.zero		1
	.type		_ZN34_INTERNAL_c7c2845a_4_k_cu_5c1f3a494cuda3std6ranges3__45__cpo4dataE,@object
	.size		_ZN34_INTERNAL_c7c2845a_4_k_cu_5c1f3a494cuda3std6ranges3__45__cpo4dataE,(_ZN34_INTERNAL_c7c2845a_4_k_cu_5c1f3a496thrust24THRUST_300001_SM_1000_NS12placeholders2_1E - _ZN34_INTERNAL_c7c2845a_4_k_cu_5c1f3a494cuda3std6ranges3__45__cpo4dataE)
_ZN34_INTERNAL_c7c2845a_4_k_cu_5c1f3a494cuda3std6ranges3__45__cpo4dataE:
	.zero		1
	.type		_ZN34_INTERNAL_c7c2845a_4_k_cu_5c1f3a496thrust24THRUST_300001_SM_1000_NS12placeholders2_1E,@object
	.size		_ZN34_INTERNAL_c7c2845a_4_k_cu_5c1f3a496thrust24THRUST_300001_SM_1000_NS12placeholders2_1E,(_ZN34_INTERNAL_c7c2845a_4_k_cu_5c1f3a494cuda3std3__45__cpo5beginE - _ZN34_INTERNAL_c7c2845a_4_k_cu_5c1f3a496thrust24THRUST_300001_SM_1000_NS12placeholders2_1E)
_ZN34_INTERNAL_c7c2845a_4_k_cu_5c1f3a496thrust24THRUST_300001_SM_1000_NS12placeholders2_1E:
	.zero		1
	.type		_ZN34_INTERNAL_c7c2845a_4_k_cu_5c1f3a494cuda3std3__45__cpo5beginE,@object
	.size		_ZN34_INTERNAL_c7c2845a_4_k_cu_5c1f3a494cuda3std3__45__cpo5beginE,(_ZN34_INTERNAL_c7c2845a_4_k_cu_5c1f3a494cuda3std6ranges3__45__cpo5beginE - _ZN34_INTERNAL_c7c2845a_4_k_cu_5c1f3a494cuda3std3__45__cpo5beginE)
_ZN34_INTERNAL_c7c2845a_4_k_cu_5c1f3a494cuda3std3__45__cpo5beginE:
	.zero		1
	.type		_ZN34_INTERNAL_c7c2845a_4_k_cu_5c1f3a494cuda3std6ranges3__45__cpo5beginE,@object
	.size		_ZN34_INTERNAL_c7c2845a_4_k_cu_5c1f3a494cuda3std6ranges3__45__cpo5beginE,(_ZN34_INTERNAL_c7c2845a_4_k_cu_5c1f3a496thrust24THRUST_300001_SM_1000_NS12placeholders2_5E - _ZN34_INTERNAL_c7c2845a_4_k_cu_5c1f3a494cuda3std6ranges3__45__cpo5beginE)
_ZN34_INTERNAL_c7c2845a_4_k_cu_5c1f3a494cuda3std6ranges3__45__cpo5beginE:
	.zero		1
	.type		_ZN34_INTERNAL_c7c2845a_4_k_cu_5c1f3a496thrust24THRUST_300001_SM_1000_NS12placeholders2_5E,@object
	.size		_ZN34_INTERNAL_c7c2845a_4_k_cu_5c1f3a496thrust24THRUST_300001_SM_1000_NS12placeholders2_5E,(_ZN34_INTERNAL_c7c2845a_4_k_cu_5c1f3a494cuda3std3__45__cpo6rbeginE - _ZN34_INTERNAL_c7c2845a_4_k_cu_5c1f3a496thrust24THRUST_300001_SM_1000_NS12placeholders2_5E)
_ZN34_INTERNAL_c7c2845a_4_k_cu_5c1f3a496thrust24THRUST_300001_SM_1000_NS12placeholders2_5E:
	.zero		1
	.type		_ZN34_INTERNAL_c7c2845a_4_k_cu_5c1f3a494cuda3std3__45__cpo6rbeginE,@object
	.size		_ZN34_INTERNAL_c7c2845a_4_k_cu_5c1f3a494cuda3std3__45__cpo6rbeginE,(_ZN34_INTERNAL_c7c2845a_4_k_cu_5c1f3a494cuda3std6ranges3__45__cpo7advanceE - _ZN34_INTERNAL_c7c2845a_4_k_cu_5c1f3a494cuda3std3__45__cpo6rbeginE)
_ZN34_INTERNAL_c7c2845a_4_k_cu_5c1f3a494cuda3std3__45__cpo6rbeginE:
	.zero		1
	.type		_ZN34_INTERNAL_c7c2845a_4_k_cu_5c1f3a494cuda3std6ranges3__45__cpo7advanceE,@object
	.size		_ZN34_INTERNAL_c7c2845a_4_k_cu_5c1f3a494cuda3std6ranges3__45__cpo7advanceE,(_ZN34_INTERNAL_c7c2845a_4_k_cu_5c1f3a494cuda3std3__47nulloptE - _ZN34_INTERNAL_c7c2845a_4_k_cu_5c1f3a494cuda3std6ranges3__45__cpo7advanceE)
_ZN34_INTERNAL_c7c2845a_4_k_cu_5c1f3a494cuda3std6ranges3__45__cpo7advanceE:
	.zero		1
	.type		_ZN34_INTERNAL_c7c2845a_4_k_cu_5c1f3a494cuda3std3__47nulloptE,@object
	.size		_ZN34_INTERNAL_c7c2845a_4_k_cu_5c1f3a494cuda3std3__47nulloptE,(_ZN34_INTERNAL_c7c2845a_4_k_cu_5c1f3a494cuda3std6ranges3__45__cpo8distanceE - _ZN34_INTERNAL_c7c2845a_4_k_cu_5c1f3a494cuda3std3__47nulloptE)
_ZN34_INTERNAL_c7c2845a_4_k_cu_5c1f3a494cuda3std3__47nulloptE:
	.zero		1
	.type		_ZN34_INTERNAL_c7c2845a_4_k_cu_5c1f3a494cuda3std6ranges3__45__cpo8distanceE,@object
	.size		_ZN34_INTERNAL_c7c2845a_4_k_cu_5c1f3a494cuda3std6ranges3__45__cpo8distanceE,(_ZN34_INTERNAL_c7c2845a_4_k_cu_5c1f3a496thrust24THRUST_300001_SM_1000_NS12placeholders3_10E - _ZN34_INTERNAL_c7c2845a_4_k_cu_5c1f3a494cuda3std6ranges3__45__cpo8distanceE)
_ZN34_INTERNAL_c7c2845a_4_k_cu_5c1f3a494cuda3std6ranges3__45__cpo8distanceE:
	.zero		1
	.type		_ZN34_INTERNAL_c7c2845a_4_k_cu_5c1f3a496thrust24THRUST_300001_SM_1000_NS12placeholders3_10E,@object
	.size		_ZN34_INTERNAL_c7c2845a_4_k_cu_5c1f3a496thrust24THRUST_300001_SM_1000_NS12placeholders3_10E,(_ZN34_INTERNAL_c7c2845a_4_k_cu_5c1f3a494cuda3std3__419piecewise_constructE - _ZN34_INTERNAL_c7c2845a_4_k_cu_5c1f3a496thrust24THRUST_300001_SM_1000_NS12placeholders3_10E)
_ZN34_INTERNAL_c7c2845a_4_k_cu_5c1f3a496thrust24THRUST_300001_SM_1000_NS12placeholders3_10E:
	.zero		1
	.type		_ZN34_INTERNAL_c7c2845a_4_k_cu_5c1f3a494cuda3std3__419piecewise_constructE,@object
	.size		_ZN34_INTERNAL_c7c2845a_4_k_cu_5c1f3a494cuda3std3__419piecewise_constructE,(_ZN34_INTERNAL_c7c2845a_4_k_cu_5c1f3a494cuda3std6ranges3__45__cpo5cdataE - _ZN34_INTERNAL_c7c2845a_4_k_cu_5c1f3a494cuda3std3__419piecewise_constructE)
_ZN34_INTERNAL_c7c2845a_4_k_cu_5c1f3a494cuda3std3__419piecewise_constructE:
	.zero		1
	.type		_ZN34_INTERNAL_c7c2845a_4_k_cu_5c1f3a494cuda3std6ranges3__45__cpo5cdataE,@object
	.size		_ZN34_INTERNAL_c7c2845a_4_k_cu_5c1f3a494cuda3std6ranges3__45__cpo5cdataE,(_ZN34_INTERNAL_c7c2845a_4_k_cu_5c1f3a496thrust24THRUST_300001_SM_1000_NS12placeholders2_2E - _ZN34_INTERNAL_c7c2845a_4_k_cu_5c1f3a494cuda3std6ranges3__45__cpo5cdataE)
_ZN34_INTERNAL_c7c2845a_4_k_cu_5c1f3a494cuda3std6ranges3__45__cpo5cdataE:
	.zero		1
	.type		_ZN34_INTERNAL_c7c2845a_4_k_cu_5c1f3a496thrust24THRUST_300001_SM_1000_NS12placeholders2_2E,@object
	.size		_ZN34_INTERNAL_c7c2845a_4_k_cu_5c1f3a496thrust24THRUST_300001_SM_1000_NS12placeholders2_2E,(_ZN34_INTERNAL_c7c2845a_4_k_cu_5c1f3a494cuda3std3__45__cpo3endE - _ZN34_INTERNAL_c7c2845a_4_k_cu_5c1f3a496thrust24THRUST_300001_SM_1000_NS12placeholders2_2E)
_ZN34_INTERNAL_c7c2845a_4_k_cu_5c1f3a496thrust24THRUST_300001_SM_1000_NS12placeholders2_2E:
	.zero		1
	.type		_ZN34_INTERNAL_c7c2845a_4_k_cu_5c1f3a494cuda3std3__45__cpo3endE,@object
	.size		_ZN34_INTERNAL_c7c2845a_4_k_cu_5c1f3a494cuda3std3__45__cpo3endE,(_ZN34_INTERNAL_c7c2845a_4_k_cu_5c1f3a494cuda3std6ranges3__45__cpo3endE - _ZN34_INTERNAL_c7c2845a_4_k_cu_5c1f3a494cuda3std3__45__cpo3endE)
_ZN34_INTERNAL_c7c2845a_4_k_cu_5c1f3a494cuda3std3__45__cpo3endE:
	.zero		1
	.type		_ZN34_INTERNAL_c7c2845a_4_k_cu_5c1f3a494cuda3std6ranges3__45__cpo3endE,@object
	.size		_ZN34_INTERNAL_c7c2845a_4_k_cu_5c1f3a494cuda3std6ranges3__45__cpo3endE,(_ZN34_INTERNAL_c7c2845a_4_k_cu_5c1f3a496thrust24THRUST_300001_SM_1000_NS12placeholders2_6E - _ZN34_INTERNAL_c7c2845a_4_k_cu_5c1f3a494cuda3std6ranges3__45__cpo3endE)
_ZN34_INTERNAL_c7c2845a_4_k_cu_5c1f3a494cuda3std6ranges3__45__cpo3endE:
	.zero		1
	.type		_ZN34_INTERNAL_c7c2845a_4_k_cu_5c1f3a496thrust24THRUST_300001_SM_1000_NS12placeholders2_6E,@object
	.size		_ZN34_INTERNAL_c7c2845a_4_k_cu_5c1f3a496thrust24THRUST_300001_SM_1000_NS12placeholders2_6E,(_ZN34_INTERNAL_c7c2845a_4_k_cu_5c1f3a494cuda3std3__45__cpo4rendE - _ZN34_INTERNAL_c7c2845a_4_k_cu_5c1f3a496thrust24THRUST_300001_SM_1000_NS12placeholders2_6E)
_ZN34_INTERNAL_c7c2845a_4_k_cu_5c1f3a496thrust24THRUST_300001_SM_1000_NS12placeholders2_6E:
	.zero		1
	.type		_ZN34_INTERNAL_c7c2845a_4_k_cu_5c1f3a494cuda3std3__45__cpo4rendE,@object
	.size		_ZN34_INTERNAL_c7c2845a_4_k_cu_5c1f3a494cuda3std3__45__cpo4rendE,(_ZN34_INTERNAL_c7c2845a_4_k_cu_5c1f3a494cuda3std6ranges3__45__cpo9iter_swapE - _ZN34_INTERNAL_c7c2845a_4_k_cu_5c1f3a494cuda3std3__45__cpo4rendE)
_ZN34_INTERNAL_c7c2845a_4_k_cu_5c1f3a494cuda3std3__45__cpo4rendE:
	.zero		1
	.type		_ZN34_INTERNAL_c7c2845a_4_k_cu_5c1f3a494cuda3std6ranges3__45__cpo9iter_swapE,@object
	.size		_ZN34_INTERNAL_c7c2845a_4_k_cu_5c1f3a494cuda3std6ranges3__45__cpo9iter_swapE,(_ZN34_INTERNAL_c7c2845a_4_k_cu_5c1f3a494cuda3std3__48unexpectE - _ZN34_INTERNAL_c7c2845a_4_k_cu_5c1f3a494cuda3std6ranges3__45__cpo9iter_swapE)
_ZN34_INTERNAL_c7c2845a_4_k_cu_5c1f3a494cuda3std6ranges3__45__cpo9iter_swapE:
	.zero		1
	.type		_ZN34_INTERNAL_c7c2845a_4_k_cu_5c1f3a494cuda3std3__48unexpectE,@object
	.size		_ZN34_INTERNAL_c7c2845a_4_k_cu_5c1f3a494cuda3std3__48unexpectE,(_ZN34_INTERNAL_c7c2845a_4_k_cu_5c1f3a496thrust24THRUST_300001_SM_1000_NS8cuda_cub3parE - _ZN34_INTERNAL_c7c2845a_4_k_cu_5c1f3a494cuda3std3__48unexpectE)
_ZN34_INTERNAL_c7c2845a_4_k_cu_5c1f3a494cuda3std3__48unexpectE:
	.zero		1
	.type		_ZN34_INTERNAL_c7c2845a_4_k_cu_5c1f3a496thrust24THRUST_300001_SM_1000_NS8cuda_cub3parE,@object
	.size		_ZN34_INTERNAL_c7c2845a_4_k_cu_5c1f3a496thrust24THRUST_300001_SM_1000_NS8cuda_cub3parE,(_ZN34_INTERNAL_c7c2845a_4_k_cu_5c1f3a496thrust24THRUST_300001_SM_1000_NS12placeholders2_4E - _ZN34_INTERNAL_c7c2845a_4_k_cu_5c1f3a496thrust24THRUST_300001_SM_1000_NS8cuda_cub3parE)
_ZN34_INTERNAL_c7c2845a_4_k_cu_5c1f3a496thrust24THRUST_300001_SM_1000_NS8cuda_cub3parE:
	.zero		1
	.type		_ZN34_INTERNAL_c7c2845a_4_k_cu_5c1f3a496thrust24THRUST_300001_SM_1000_NS12placeholders2_4E,@object
	.size		_ZN34_INTERNAL_c7c2845a_4_k_cu_5c1f3a496thrust24THRUST_300001_SM_1000_NS12placeholders2_4E,(_ZN34_INTERNAL_c7c2845a_4_k_cu_5c1f3a494cuda3std3__45__cpo4cendE - _ZN34_INTERNAL_c7c2845a_4_k_cu_5c1f3a496thrust24THRUST_300001_SM_1000_NS12placeholders2_4E)
_ZN34_INTERNAL_c7c2845a_4_k_cu_5c1f3a496thrust24THRUST_300001_SM_1000_NS12placeholders2_4E:
	.zero		1
	.type		_ZN34_INTERNAL_c7c2845a_4_k_cu_5c1f3a494cuda3std3__45__cpo4cendE,@object
	.size		_ZN34_INTERNAL_c7c2845a_4_k_cu_5c1f3a494cuda3std3__45__cpo4cendE,(_ZN34_INTERNAL_c7c2845a_4_k_cu_5c1f3a494cuda3std6ranges3__45__cpo4cendE - _ZN34_INTERNAL_c7c2845a_4_k_cu_5c1f3a494cuda3std3__45__cpo4cendE)
_ZN34_INTERNAL_c7c2845a_4_k_cu_5c1f3a494cuda3std3__45__cpo4cendE:
	.zero		1
	.type		_ZN34_INTERNAL_c7c2845a_4_k_cu_5c1f3a494cuda3std6ranges3__45__cpo4cendE,@object
	.size		_ZN34_INTERNAL_c7c2845a_4_k_cu_5c1f3a494cuda3std6ranges3__45__cpo4cendE,(_ZN34_INTERNAL_c7c2845a_4_k_cu_5c1f3a494cuda3std3__420unreachable_sentinelE - _ZN34_INTERNAL_c7c2845a_4_k_cu_5c1f3a494cuda3std6ranges3__45__cpo4cendE)
_ZN34_INTERNAL_c7c2845a_4_k_cu_5c1f3a494cuda3std6ranges3__45__cpo4cendE:
	.zero		1
	.type		_ZN34_INTERNAL_c7c2845a_4_k_cu_5c1f3a494cuda3std3__420unreachable_sentinelE,@object
	.size		_ZN34_INTERNAL_c7c2845a_4_k_cu_5c1f3a494cuda3std3__420unreachable_sentinelE,(_ZN34_INTERNAL_c7c2845a_4_k_cu_5c1f3a494cuda3std6ranges3__45__cpo5ssizeE - _ZN34_INTERNAL_c7c2845a_4_k_cu_5c1f3a494cuda3std3__420unreachable_sentinelE)
_ZN34_INTERNAL_c7c2845a_4_k_cu_5c1f3a494cuda3std3__420unreachable_sentinelE:
	.zero		1
	.type		_ZN34_INTERNAL_c7c2845a_4_k_cu_5c1f3a494cuda3std6ranges3__45__cpo5ssizeE,@object
	.size		_ZN34_INTERNAL_c7c2845a_4_k_cu_5c1f3a494cuda3std6ranges3__45__cpo5ssizeE,(_ZN34_INTERNAL_c7c2845a_4_k_cu_5c1f3a496thrust24THRUST_300001_SM_1000_NS12placeholders2_8E - _ZN34_INTERNAL_c7c2845a_4_k_cu_5c1f3a494cuda3std6ranges3__45__cpo5ssizeE)
_ZN34_INTERNAL_c7c2845a_4_k_cu_5c1f3a494cuda3std6ranges3__45__cpo5ssizeE:
	.zero		1
	.type		_ZN34_INTERNAL_c7c2845a_4_k_cu_5c1f3a496thrust24THRUST_300001_SM_1000_NS12placeholders2_8E,@object
	.size		_ZN34_INTERNAL_c7c2845a_4_k_cu_5c1f3a496thrust24THRUST_300001_SM_1000_NS12placeholders2_8E,(_ZN34_INTERNAL_c7c2845a_4_k_cu_5c1f3a494cuda3std3__45__cpo5crendE - _ZN34_INTERNAL_c7c2845a_4_k_cu_5c1f3a496thrust24THRUST_300001_SM_1000_NS12placeholders2_8E)
_ZN34_INTERNAL_c7c2845a_4_k_cu_5c1f3a496thrust24THRUST_300001_SM_1000_NS12placeholders2_8E:
	.zero		1
	.type		_ZN34_INTERNAL_c7c2845a_4_k_cu_5c1f3a494cuda3std3__45__cpo5crendE,@object
	.size		_ZN34_INTERNAL_c7c2845a_4_k_cu_5c1f3a494cuda3std3__45__cpo5crendE,(_ZN34_INTERNAL_c7c2845a_4_k_cu_5c1f3a494cuda3std6ranges3__45__cpo4prevE - _ZN34_INTERNAL_c7c2845a_4_k_cu_5c1f3a494cuda3std3__45__cpo5crendE)
_ZN34_INTERNAL_c7c2845a_4_k_cu_5c1f3a494cuda3std3__45__cpo5crendE:
	.zero		1
	.type		_ZN34_INTERNAL_c7c2845a_4_k_cu_5c1f3a494cuda3std6ranges3__45__cpo4prevE,@object
	.size		_ZN34_INTERNAL_c7c2845a_4_k_cu_5c1f3a494cuda3std6ranges3__45__cpo4prevE,(_ZN34_INTERNAL_c7c2845a_4_k_cu_5c1f3a494cuda3std6ranges3__45__cpo9iter_moveE - _ZN34_INTERNAL_c7c2845a_4_k_cu_5c1f3a494cuda3std6ranges3__45__cpo4prevE)
_ZN34_INTERNAL_c7c2845a_4_k_cu_5c1f3a494cuda3std6ranges3__45__cpo4prevE:
	.zero		1
	.type		_ZN34_INTERNAL_c7c2845a_4_k_cu_5c1f3a494cuda3std6ranges3__45__cpo9iter_moveE,@object
	.size		_ZN34_INTERNAL_c7c2845a_4_k_cu_5c1f3a494cuda3std6ranges3__45__cpo9iter_moveE,(_ZN34_INTERNAL_c7c2845a_4_k_cu_5c1f3a496thrust24THRUST_300001_SM_1000_NS6system6detail10sequential3seqE - _ZN34_INTERNAL_c7c2845a_4_k_cu_5c1f3a494cuda3std6ranges3__45__cpo9iter_moveE)
_ZN34_INTERNAL_c7c2845a_4_k_cu_5c1f3a494cuda3std6ranges3__45__cpo9iter_moveE:
	.zero		1
	.type		_ZN34_INTERNAL_c7c2845a_4_k_cu_5c1f3a496thrust24THRUST_300001_SM_1000_NS6system6detail10sequential3seqE,@object
	.size		_ZN34_INTERNAL_c7c2845a_4_k_cu_5c1f3a496thrust24THRUST_300001_SM_1000_NS6system6detail10sequential3seqE,(.L_31 - _ZN34_INTERNAL_c7c2845a_4_k_cu_5c1f3a496thrust24THRUST_300001_SM_1000_NS6system6detail10sequential3seqE)
_ZN34_INTERNAL_c7c2845a_4_k_cu_5c1f3a496thrust24THRUST_300001_SM_1000_NS6system6detail10sequential3seqE:
	.zero		1
.L_31:


//--------------------- .nv.shared._Z17split_arrive_waitPfi --------------------------
	.section	.nv.shared._Z17split_arrive_waitPfi,"aw",@nobits
	.sectionflags	@""
	.align	8
.nv.shared._Z17split_arrive_waitPfi:
	.zero		1032


//--------------------- .nv.constant0._ZN3cub18CUB_300001_SM_10006detail11EmptyKernelIvEEvv --------------------------
	.section	.nv.constant0._ZN3cub18CUB_300001_SM_10006detail11EmptyKernelIvEEvv,"a",@progbits
	.sectionflags	@""
	.align	4
.nv.constant0._ZN3cub18CUB_300001_SM_10006detail11EmptyKernelIvEEvv:
	.zero		896


//--------------------- .nv.constant0._Z17split_arrive_waitPfi --------------------------
	.section	.nv.constant0._Z17split_arrive_waitPfi,"a",@progbits
	.sectionflags	@""
	.align	4
.nv.constant0._Z17split_arrive_waitPfi:
	.zero		908


//--------------------- SYMBOLS --------------------------

	.type		.nv.reservedSmem.offset0,@object
	.size		.nv.reservedSmem.offset0,0x4
	.type		.nv.reservedSmem.cap,@object
	.size		.nv.reservedSmem.cap,0x4
	.type		vprintf,@function
